// auto-generated by cutlass_sweep.gemm — config: {"arch": "sm_90", "cluster_m": 2, "cluster_n": 1, "dtype": "e4m3", "stages": 3, "tile_k": 32, "tile_m": 64, "tile_n": 128}
#include "cutlass/cutlass.h"
#include "cutlass/gemm/collective/collective_builder.hpp"
#include "cutlass/gemm/device/gemm_universal_adapter.h"
#include "cutlass/gemm/kernel/gemm_universal.hpp"
#include "cutlass/epilogue/collective/collective_builder.hpp"

using ElemA = cutlass::float_e4m3_t;
using ElemB = cutlass::float_e4m3_t;
using ElemCD = cutlass::float_e4m3_t;
using Acc  = float;
using TileShape    = cute::Shape<cute::_64, cute::_128, cute::_32>;
using ClusterShape = cute::Shape<cute::_2, cute::_1, cute::_1>;

using CollectiveEpilogue = typename cutlass::epilogue::collective::CollectiveBuilder<
    cutlass::arch::Sm90, cutlass::arch::OpClassTensorOp,
    TileShape, ClusterShape,
    cutlass::epilogue::collective::EpilogueTileAuto,
    Acc, Acc,
    ElemCD, cutlass::layout::RowMajor, 128 / cutlass::sizeof_bits<ElemCD>::value,
    ElemCD, cutlass::layout::RowMajor, 128 / cutlass::sizeof_bits<ElemCD>::value,
    cutlass::epilogue::collective::EpilogueScheduleAuto
  >::CollectiveOp;

using CollectiveMainloop = typename cutlass::gemm::collective::CollectiveBuilder<
    cutlass::arch::Sm90, cutlass::arch::OpClassTensorOp,
    ElemA, cutlass::layout::RowMajor, 128 / cutlass::sizeof_bits<ElemA>::value,
    ElemB, cutlass::layout::ColumnMajor, 128 / cutlass::sizeof_bits<ElemB>::value,
    Acc,
    TileShape, ClusterShape,
    cutlass::gemm::collective::StageCount<3>,
    cutlass::gemm::collective::KernelScheduleAuto
  >::CollectiveOp;

using GemmKernel = cutlass::gemm::kernel::GemmUniversal<
    cute::Shape<int,int,int,int>,
    CollectiveMainloop,
    CollectiveEpilogue
>;
using Gemm = cutlass::gemm::device::GemmUniversalAdapter<GemmKernel>;

// Force the device kernel symbol into the cubin without needing a host main.
auto* _anchor = &cutlass::device_kernel<GemmKernel>;


// ===== COMPILED SASS (sm_90a) =====

	.target	sm_90a

	.elftype	@"ET_EXEC"


//--------------------- .note.nv.tkinfo           --------------------------
	.section	.note.nv.tkinfo,"",@"SHT_NOTE"
	.sectionflags	@"SHF_NOTE_NV_TKINFO"
	.tkinfo
        /*0018*/ 	.word	0x00000002
        /*0030*/ 	.string	""
        /*0030*/ 	.string	"ptxas"
        /*0030*/ 	.string	"Cuda compilation tools, release 13.0, V13.0.88"
        /*0030*/ 	.string	"Build cuda_13.0.r13.0/compiler.36424714_0"
        /*0030*/ 	.string	"-arch sm_90a -m 64 "



//--------------------- .note.nv.cuinfo           --------------------------
	.section	.note.nv.cuinfo,"",@"SHT_NOTE"
	.sectionflags	@"SHF_NOTE_NV_CUINFO"
        /*0018*/ 	.short	0x0002
        /*001a*/ 	.short	0x005a
        /*001c*/ 	.short	0x0082
	.zero		2


//--------------------- .nv.info                  --------------------------
	.section	.nv.info,"",@"SHT_CUDA_INFO"
	.align	4


	//----- nvinfo : EIATTR_REGCOUNT
	.align		4
        /*0000*/ 	.byte	0x04, 0x2f
        /*0002*/ 	.short	(.L_12 - .L_11)
	.align		4
.L_11:
        /*0004*/ 	.word	index@(_ZN7cutlass13device_kernelINS_4gemm6kernel13GemmUniversalIN4cute5tupleIJiiiiEEENS1_10collective13CollectiveMmaINS1_37MainloopSm90TmaGmmaWarpSpecializedFP8ILi3ENS5_IJNS4_1CILi2EEENSA_ILi1EEESC_EEENS1_32KernelTmaWarpSpecializedPingpongEEENS5_IJNSA_ILi64EEENSA_ILi128EEENSA_ILi32EEEEEENS_12float_e4m3_tENS5_IJlSC_lEEESK_SL_NS4_8TiledMMAINS4_8MMA_AtomIJNS4_4SM904GMMA31MMA_64x128x32_F32E4M3E4M3_SS_TNILNSP_7ScaleInE1ELSR_1EEEEEENS4_6LayoutINS5_IJSC_SC_SC_EEENS5_IJNSA_ILi0EEESW_SW_EEEEENS5_IJNS4_10UnderscoreESZ_SZ_EEEEENS4_13SM90_TMA_LOADENS4_14ComposedLayoutINS4_7SwizzleILi1ELi4ELi3EEENS4_18smem_ptr_flag_bitsILi8EEENSU_INS5_IJNSA_ILi8EEESI_EEENS5_IJSI_SC_EEEEEEEvNS4_8identityENS4_23SM90_TMA_LOAD_MULTICASTES1C_vS1D_EENS_8epilogue10collective6detail29Sm90TmaWarpSpecializedAdapterINS1H_15DefaultEpilogueISK_SL_SL_NS1G_6thread17LinearCombinationISK_Li1EffLNS1L_9ScaleType4KindE0ELNS_15FloatRoundStyleE2ESK_EENS1_15EpilogueDefaultEEEEEvvEEEEvNT_6ParamsE)
        /*0008*/ 	.word	0x000000a8


	//----- nvinfo : EIATTR_FRAME_SIZE
	.align		4
.L_12:
        /*000c*/ 	.byte	0x04, 0x11
        /*000e*/ 	.short	(.L_14 - .L_13)
	.align		4
.L_13:
        /*0010*/ 	.word	index@(_ZN7cutlass13device_kernelINS_4gemm6kernel13GemmUniversalIN4cute5tupleIJiiiiEEENS1_10collective13CollectiveMmaINS1_37MainloopSm90TmaGmmaWarpSpecializedFP8ILi3ENS5_IJNS4_1CILi2EEENSA_ILi1EEESC_EEENS1_32KernelTmaWarpSpecializedPingpongEEENS5_IJNSA_ILi64EEENSA_ILi128EEENSA_ILi32EEEEEENS_12float_e4m3_tENS5_IJlSC_lEEESK_SL_NS4_8TiledMMAINS4_8MMA_AtomIJNS4_4SM904GMMA31MMA_64x128x32_F32E4M3E4M3_SS_TNILNSP_7ScaleInE1ELSR_1EEEEEENS4_6LayoutINS5_IJSC_SC_SC_EEENS5_IJNSA_ILi0EEESW_SW_EEEEENS5_IJNS4_10UnderscoreESZ_SZ_EEEEENS4_13SM90_TMA_LOADENS4_14ComposedLayoutINS4_7SwizzleILi1ELi4ELi3EEENS4_18smem_ptr_flag_bitsILi8EEENSU_INS5_IJNSA_ILi8EEESI_EEENS5_IJSI_SC_EEEEEEEvNS4_8identityENS4_23SM90_TMA_LOAD_MULTICASTES1C_vS1D_EENS_8epilogue10collective6detail29Sm90TmaWarpSpecializedAdapterINS1H_15DefaultEpilogueISK_SL_SL_NS1G_6thread17LinearCombinationISK_Li1EffLNS1L_9ScaleType4KindE0ELNS_15FloatRoundStyleE2ESK_EENS1_15EpilogueDefaultEEEEEvvEEEEvNT_6ParamsE)
        /*0014*/ 	.word	0x00000000


	//----- nvinfo : EIATTR_MIN_STACK_SIZE
	.align		4
.L_14:
        /*0018*/ 	.byte	0x04, 0x12
        /*001a*/ 	.short	(.L_16 - .L_15)
	.align		4
.L_15:
        /*001c*/ 	.word	index@(_ZN7cutlass13device_kernelINS_4gemm6kernel13GemmUniversalIN4cute5tupleIJiiiiEEENS1_10collective13CollectiveMmaINS1_37MainloopSm90TmaGmmaWarpSpecializedFP8ILi3ENS5_IJNS4_1CILi2EEENSA_ILi1EEESC_EEENS1_32KernelTmaWarpSpecializedPingpongEEENS5_IJNSA_ILi64EEENSA_ILi128EEENSA_ILi32EEEEEENS_12float_e4m3_tENS5_IJlSC_lEEESK_SL_NS4_8TiledMMAINS4_8MMA_AtomIJNS4_4SM904GMMA31MMA_64x128x32_F32E4M3E4M3_SS_TNILNSP_7ScaleInE1ELSR_1EEEEEENS4_6LayoutINS5_IJSC_SC_SC_EEENS5_IJNSA_ILi0EEESW_SW_EEEEENS5_IJNS4_10UnderscoreESZ_SZ_EEEEENS4_13SM90_TMA_LOADENS4_14ComposedLayoutINS4_7SwizzleILi1ELi4ELi3EEENS4_18smem_ptr_flag_bitsILi8EEENSU_INS5_IJNSA_ILi8EEESI_EEENS5_IJSI_SC_EEEEEEEvNS4_8identityENS4_23SM90_TMA_LOAD_MULTICASTES1C_vS1D_EENS_8epilogue10collective6detail29Sm90TmaWarpSpecializedAdapterINS1H_15DefaultEpilogueISK_SL_SL_NS1G_6thread17LinearCombinationISK_Li1EffLNS1L_9ScaleType4KindE0ELNS_15FloatRoundStyleE2ESK_EENS1_15EpilogueDefaultEEEEEvvEEEEvNT_6ParamsE)
        /*0020*/ 	.word	0x00000000
.L_16:


//--------------------- .nv.compat                --------------------------
	.section	.nv.compat,"",@"SHT_CUDA_COMPAT_INFO"
	.align	4
        /*0000*/ 	.byte	0x02, 0x09, 0x01, 0x00, 0x02, 0x02, 0x04, 0x00, 0x02, 0x05, 0x05, 0x00, 0x03, 0x07, 0x01, 0x01
        /*0010*/ 	.byte	0x02, 0x03, 0x01, 0x00, 0x02, 0x06, 0x01, 0x00, 0x04, 0x0b, 0x08, 0x00, 0x00, 0x00, 0x00, 0x00
        /*0020*/ 	.byte	0x00, 0x00, 0x00, 0x00


//--------------------- .nv.info._ZN7cutlass13device_kernelINS_4gemm6kernel13GemmUniversalIN4cute5tupleIJiiiiEEENS1_10collective13CollectiveMmaINS1_37MainloopSm90TmaGmmaWarpSpecializedFP8ILi3ENS5_IJNS4_1CILi2EEENSA_ILi1EEESC_EEENS1_32KernelTmaWarpSpecializedPingpongEEENS5_IJNSA_ILi64EEENSA_ILi128EEENSA_ILi32EEEEEENS_12float_e4m3_tENS5_IJlSC_lEEESK_SL_NS4_8TiledMMAINS4_8MMA_AtomIJNS4_4SM904GMMA31MMA_64x128x32_F32E4M3E4M3_SS_TNILNSP_7ScaleInE1ELSR_1EEEEEENS4_6LayoutINS5_IJSC_SC_SC_EEENS5_IJNSA_ILi0EEESW_SW_EEEEENS5_IJNS4_10UnderscoreESZ_SZ_EEEEENS4_13SM90_TMA_LOADENS4_14ComposedLayoutINS4_7SwizzleILi1ELi4ELi3EEENS4_18smem_ptr_flag_bitsILi8EEENSU_INS5_IJNSA_ILi8EEESI_EEENS5_IJSI_SC_EEEEEEEvNS4_8identityENS4_23SM90_TMA_LOAD_MULTICASTES1C_vS1D_EENS_8epilogue10collective6detail29Sm90TmaWarpSpecializedAdapterINS1H_15DefaultEpilogueISK_SL_SL_NS1G_6thread17LinearCombinationISK_Li1EffLNS1L_9ScaleType4KindE0ELNS_15FloatRoundStyleE2ESK_EENS1_15EpilogueDefaultEEEEEvvEEEEvNT_6ParamsE --------------------------
	.section	.nv.info._ZN7cutlass13device_kernelINS_4gemm6kernel13GemmUniversalIN4cute5tupleIJiiiiEEENS1_10collective13CollectiveMmaINS1_37MainloopSm90TmaGmmaWarpSpecializedFP8ILi3ENS5_IJNS4_1CILi2EEENSA_ILi1EEESC_EEENS1_32KernelTmaWarpSpecializedPingpongEEENS5_IJNSA_ILi64EEENSA_ILi128EEENSA_ILi32EEEEEENS_12float_e4m3_tENS5_IJlSC_lEEESK_SL_NS4_8TiledMMAINS4_8MMA_AtomIJNS4_4SM904GMMA31MMA_64x128x32_F32E4M3E4M3_SS_TNILNSP_7ScaleInE1ELSR_1EEEEEENS4_6LayoutINS5_IJSC_SC_SC_EEENS5_IJNSA_ILi0EEESW_SW_EEEEENS5_IJNS4_10UnderscoreESZ_SZ_EEEEENS4_13SM90_TMA_LOADENS4_14ComposedLayoutINS4_7SwizzleILi1ELi4ELi3EEENS4_18smem_ptr_flag_bitsILi8EEENSU_INS5_IJNSA_ILi8EEESI_EEENS5_IJSI_SC_EEEEEEEvNS4_8identityENS4_23SM90_TMA_LOAD_MULTICASTES1C_vS1D_EENS_8epilogue10collective6detail29Sm90TmaWarpSpecializedAdapterINS1H_15DefaultEpilogueISK_SL_SL_NS1G_6thread17LinearCombinationISK_Li1EffLNS1L_9ScaleType4KindE0ELNS_15FloatRoundStyleE2ESK_EENS1_15EpilogueDefaultEEEEEvvEEEEvNT_6ParamsE,"",@"SHT_CUDA_INFO"
	.sectionflags	@""
	.align	4


	//----- nvinfo : EIATTR_CUDA_API_VERSION
	.align		4
        /*0000*/ 	.byte	0x04, 0x37
        /*0002*/ 	.short	(.L_18 - .L_17)
.L_17:
        /*0004*/ 	.word	0x00000082


	//----- nvinfo : EIATTR_KPARAM_INFO
	.align		4
.L_18:
        /*0008*/ 	.byte	0x04, 0x17
        /*000a*/ 	.short	(.L_20 - .L_19)
.L_19:
        /*000c*/ 	.word	0x00000000
        /*0010*/ 	.short	0x0000
        /*0012*/ 	.short	0x0070
        /*0014*/ 	.byte	0x00, 0xf0, 0x01, 0x10


	//----- nvinfo : EIATTR_SPARSE_MMA_MASK
	.align		4
.L_20:
        /*0018*/ 	.byte	0x03, 0x50
        /*001a*/ 	.short	0x0000


	//----- nvinfo : EIATTR_MAXREG_COUNT
	.align		4
        /*001c*/ 	.byte	0x03, 0x1b
        /*001e*/ 	.short	0x00a8


	//----- nvinfo : EIATTR_NUM_BARRIERS
	.align		4
        /*0020*/ 	.byte	0x02, 0x4c
        /*0022*/ 	.byte	0x01
	.zero		1


	//----- nvinfo : EIATTR_MERCURY_ISA_VERSION
	.align		4
        /*0024*/ 	.byte	0x03, 0x5f
        /*0026*/ 	.short	0x0101


	//----- nvinfo : EIATTR_INT_WARP_WIDE_INSTR_OFFSETS
	.align		4
        /*0028*/ 	.byte	0x04, 0x31
        /*002a*/ 	.short	(.L_22 - .L_21)


	//   ....[0]....
.L_21:
        /*002c*/ 	.word	0x00000490


	//   ....[1]....
        /*0030*/ 	.word	0x000004d0


	//   ....[2]....
        /*0034*/ 	.word	0x00000510


	//   ....[3]....
        /*0038*/ 	.word	0x000005b0


	//   ....[4]....
        /*003c*/ 	.word	0x000005d0


	//   ....[5]....
        /*0040*/ 	.word	0x00000630


	//   ....[6]....
        /*0044*/ 	.word	0x00000720


	//   ....[7]....
        /*0048*/ 	.word	0x00000770


	//   ....[8]....
        /*004c*/ 	.word	0x00003050


	//----- nvinfo : EIATTR_COOP_GROUP_MASK_REGIDS
	.align		4
.L_22:
        /*0050*/ 	.byte	0x04, 0x29
        /*0052*/ 	.short	(.L_24 - .L_23)


	//   ....[0]....
.L_23:
        /*0054*/ 	.word	0xffffffff


	//   ....[1]....
        /*0058*/ 	.word	0xffffffff


	//   ....[2]....
        /*005c*/ 	.word	0xffffffff


	//   ....[3]....
        /*0060*/ 	.word	0xffffffff


	//   ....[4]....
        /*0064*/ 	.word	0xffffffff


	//   ....[5]....
        /*0068*/ 	.word	0xffffffff


	//   ....[6]....
        /*006c*/ 	.word	0xffffffff


	//----- nvinfo : EIATTR_COOP_GROUP_INSTR_OFFSETS
	.align		4
.L_24:
        /*0070*/ 	.byte	0x04, 0x28
        /*0072*/ 	.short	(.L_26 - .L_25)


	//   ....[0]....
.L_25:
        /*0074*/ 	.word	0x00000060


	//   ....[1]....
        /*0078*/ 	.word	0x00000070


	//   ....[2]....
        /*007c*/ 	.word	0x00000130


	//   ....[3]....
        /*0080*/ 	.word	0x000002a0


	//   ....[4]....
        /*0084*/ 	.word	0x000002e0


	//   ....[5]....
        /*0088*/ 	.word	0x00000360


	//   ....[6]....
        /*008c*/ 	.word	0x00000930


	//----- nvinfo : EIATTR_REG_RECONFIG
	.align		4
.L_26:
        /*0090*/ 	.byte	0x01, 0x54
	.zero		2


	//----- nvinfo : EIATTR_MBARRIER_INSTR_OFFSETS
	.align		4
        /*0094*/ 	.byte	0x04, 0x39
        /*0096*/ 	.short	(.L_28 - .L_27)


	//   ....[0]....
.L_27:
        /*0098*/ 	.word	0x00000230
        /*009c*/ 	.word	0x000000ff
        /*00a0*/ 	.word	0x00000000
        /*00a4*/ 	.short	0x0100
        /*00a6*/ 	.byte	0x08
	.zero		1


	//   ....[1]....
        /*00a8*/ 	.word	0x00000240
        /*00ac*/ 	.word	0x000000ff
        /*00b0*/ 	.word	0x00000018
        /*00b4*/ 	.short	0x0100
        /*00b6*/ 	.byte	0x08
	.zero		1


	//   ....[2]....
        /*00b8*/ 	.word	0x00000250
        /*00bc*/ 	.word	0x000000ff
        /*00c0*/ 	.word	0x00000008
        /*00c4*/ 	.short	0x0100
        /*00c6*/ 	.byte	0x08
	.zero		1


	//   ....[3]....
        /*00c8*/ 	.word	0x00000260
        /*00cc*/ 	.word	0x000000ff
        /*00d0*/ 	.word	0x00000020
        /*00d4*/ 	.short	0x0100
        /*00d6*/ 	.byte	0x08
	.zero		1


	//   ....[4]....
        /*00d8*/ 	.word	0x00000270
        /*00dc*/ 	.word	0x000000ff
        /*00e0*/ 	.word	0x00000010
        /*00e4*/ 	.short	0x0100
        /*00e6*/ 	.byte	0x08
	.zero		1


	//   ....[5]....
        /*00e8*/ 	.word	0x00000280
        /*00ec*/ 	.word	0x000000ff
        /*00f0*/ 	.word	0x00000028
        /*00f4*/ 	.short	0x0100
        /*00f6*/ 	.byte	0x08
	.zero		1


	//   ....[6]....
        /*00f8*/ 	.word	0x000007a0
        /*00fc*/ 	.word	0x000000ff
        /*0100*/ 	.word	0x00000060
        /*0104*/ 	.short	0x0100
        /*0106*/ 	.byte	0x08
	.zero		1


	//   ....[7]....
        /*0108*/ 	.word	0x00000840
        /*010c*/ 	.word	0x000000ff
        /*0110*/ 	.word	0x00000068
        /*0114*/ 	.short	0x0100
        /*0116*/ 	.byte	0x08
	.zero		1


	//   ....[8]....
        /*0118*/ 	.word	0x000008b0
        /*011c*/ 	.word	0x000000ff
        /*0120*/ 	.word	0x00000040
        /*0124*/ 	.short	0x0100
        /*0126*/ 	.byte	0x09
	.zero		1


	//   ....[9]....
        /*0128*/ 	.word	0x000008c0
        /*012c*/ 	.word	0x000000ff
        /*0130*/ 	.word	0x00000048
        /*0134*/ 	.short	0x0100
        /*0136*/ 	.byte	0x09
	.zero		1


	//   ....[10]....
        /*0138*/ 	.word	0x000008d0
        /*013c*/ 	.word	0x000000ff
        /*0140*/ 	.word	0x00000050
        /*0144*/ 	.short	0x0100
        /*0146*/ 	.byte	0x09
	.zero		1


	//   ....[11]....
        /*0148*/ 	.word	0x000008e0
        /*014c*/ 	.word	0x000000ff
        /*0150*/ 	.word	0x00000058
        /*0154*/ 	.short	0x0100
        /*0156*/ 	.byte	0x09
	.zero		1


	//   ....[12]....
        /*0158*/ 	.word	0x00001640
        /*015c*/ 	.word	0x000000ff
        /*0160*/ 	.word	0xfffffff8
        /*0164*/ 	.short	0x010a
        /*0166*/ 	.byte	0x0f
	.zero		1


	//   ....[13]....
        /*0168*/ 	.word	0x00001b20
        /*016c*/ 	.word	0x000000ff
        /*0170*/ 	.word	0x00000000
        /*0174*/ 	.short	0x010a
        /*0176*/ 	.byte	0x06
	.zero		1


	//   ....[14]....
        /*0178*/ 	.word	0x00001b60
        /*017c*/ 	.word	0x000000ff
        /*0180*/ 	.word	0x00000000
        /*0184*/ 	.short	0x010a
        /*0186*/ 	.byte	0x06
	.zero		1


	//   ....[15]....
        /*0188*/ 	.word	0x00002410
        /*018c*/ 	.word	0x000000ff
        /*0190*/ 	.word	0x00000000
        /*0194*/ 	.short	0x010a
        /*0196*/ 	.byte	0x09
	.zero		1


	//   ....[16]....
        /*0198*/ 	.word	0x00002450
        /*019c*/ 	.word	0x000000ff
        /*01a0*/ 	.word	0x00000000
        /*01a4*/ 	.short	0x010a
        /*01a6*/ 	.byte	0x09
	.zero		1


	//   ....[17]....
        /*01a8*/ 	.word	0x00002a60
        /*01ac*/ 	.word	0x00000015
        /*01b0*/ 	.word	0x00000000
        /*01b4*/ 	.short	0x0101
        /*01b6*/ 	.byte	0x3f
	.zero		1


	//   ....[18]....
        /*01b8*/ 	.word	0x00002fe0
        /*01bc*/ 	.word	0x00000013
        /*01c0*/ 	.word	0x00000000
        /*01c4*/ 	.short	0x0101
        /*01c6*/ 	.byte	0x15
	.zero		1


	//   ....[19]....
        /*01c8*/ 	.word	0x000030f0
        /*01cc*/ 	.word	0x00000013
        /*01d0*/ 	.word	0x00000000
        /*01d4*/ 	.short	0x0101
        /*01d6*/ 	.byte	0x3f
	.zero		1


	//   ....[20]....
        /*01d8*/ 	.word	0x000031b0
        /*01dc*/ 	.word	0x000000ff
        /*01e0*/ 	.word	0x00000008
        /*01e4*/ 	.short	0x010a
        /*01e6*/ 	.byte	0x0f
	.zero		1


	//   ....[21]....
        /*01e8*/ 	.word	0x00007a50
        /*01ec*/ 	.word	0x00000004
        /*01f0*/ 	.word	0x00000000
        /*01f4*/ 	.short	0x0101
        /*01f6*/ 	.byte	0x15
	.zero		1


	//   ....[22]....
        /*01f8*/ 	.word	0x00008380
        /*01fc*/ 	.word	0x00000015
        /*0200*/ 	.word	0x00000018
        /*0204*/ 	.short	0x010a
        /*0206*/ 	.byte	0x3f
	.zero		1


	//   ....[23]....
        /*0208*/ 	.word	0x00008710
        /*020c*/ 	.word	0x0000000a
        /*0210*/ 	.word	0x00000068
        /*0214*/ 	.short	0x0101
        /*0216*/ 	.byte	0x3f
	.zero		1


	//   ....[24]....
        /*0218*/ 	.word	0x00008e80
        /*021c*/ 	.word	0x00000007
        /*0220*/ 	.word	0x00000000
        /*0224*/ 	.short	0x010a
        /*0226*/ 	.byte	0x3f
	.zero		1


	//   ....[25]....
        /*0228*/ 	.word	0x00008f00
        /*022c*/ 	.word	0x00000006
        /*0230*/ 	.word	0x00000000
        /*0234*/ 	.short	0x010a
        /*0236*/ 	.byte	0x3f
	.zero		1


	//   ....[26]....
        /*0238*/ 	.word	0x00008f90
        /*023c*/ 	.word	0x00000003
        /*0240*/ 	.word	0x00000000
        /*0244*/ 	.short	0x010a
        /*0246*/ 	.byte	0x3f
	.zero		1


	//   ....[27]....
        /*0248*/ 	.word	0x00009000
        /*024c*/ 	.word	0x00000013
        /*0250*/ 	.word	0xfffffff8
        /*0254*/ 	.short	0x010a
        /*0256*/ 	.byte	0x3f
	.zero		1


	//   ....[28]....
        /*0258*/ 	.word	0x00009060
        /*025c*/ 	.word	0x00000013
        /*0260*/ 	.word	0x00000000
        /*0264*/ 	.short	0x010a
        /*0266*/ 	.byte	0x3f
	.zero		1


	//   ....[29]....
        /*0268*/ 	.word	0x000090c0
        /*026c*/ 	.word	0x00000015
        /*0270*/ 	.word	0x00000000
        /*0274*/ 	.short	0x010a
        /*0276*/ 	.byte	0x3f
	.zero		1


	//   ....[30]....
        /*0278*/ 	.word	0x00009120
        /*027c*/ 	.word	0x00000013
        /*0280*/ 	.word	0x00000008
        /*0284*/ 	.short	0x010a
        /*0286*/ 	.byte	0x3f
	.zero		1


	//   ....[31]....
        /*0288*/ 	.word	0x000091f0
        /*028c*/ 	.word	0x00000015
        /*0290*/ 	.word	0x00000018
        /*0294*/ 	.short	0x010a
        /*0296*/ 	.byte	0x3f
	.zero		1


	//   ....[32]....
        /*0298*/ 	.word	0x000092d0
        /*029c*/ 	.word	0x00000007
        /*02a0*/ 	.word	0x00000000
        /*02a4*/ 	.short	0x010a
        /*02a6*/ 	.byte	0x3f
	.zero		1


	//   ....[33]....
        /*02a8*/ 	.word	0x00009320
        /*02ac*/ 	.word	0x00000006
        /*02b0*/ 	.word	0x00000000
        /*02b4*/ 	.short	0x010a
        /*02b6*/ 	.byte	0x3f
	.zero		1


	//----- nvinfo : EIATTR_NUM_MBARRIERS
	.align		4
.L_28:
        /*02b8*/ 	.byte	0x03, 0x38
        /*02ba*/ 	.short	0x000c


	//----- nvinfo : EIATTR_EXIT_INSTR_OFFSETS
	.align		4
        /*02bc*/ 	.byte	0x04, 0x1c
        /*02be*/ 	.short	(.L_30 - .L_29)


	//   ....[0]....
.L_29:
        /*02c0*/ 	.word	0x00001380


	//   ....[1]....
        /*02c4*/ 	.word	0x000013e0


	//   ....[2]....
        /*02c8*/ 	.word	0x00008060


	//   ....[3]....
        /*02cc*/ 	.word	0x00008090


	//   ....[4]....
        /*02d0*/ 	.word	0x00008fe0


	//----- nvinfo : EIATTR_MAX_THREADS
	.align		4
.L_30:
        /*02d4*/ 	.byte	0x04, 0x05
        /*02d6*/ 	.short	(.L_32 - .L_31)
.L_31:
        /*02d8*/ 	.word	0x00000180
        /*02dc*/ 	.word	0x00000001
        /*02e0*/ 	.word	0x00000001


	//----- nvinfo : EIATTR_CRS_STACK_SIZE
	.align		4
.L_32:
        /*02e4*/ 	.byte	0x04, 0x1e
        /*02e6*/ 	.short	(.L_34 - .L_33)
.L_33:
        /*02e8*/ 	.word	0x00000000


	//----- nvinfo : EIATTR_CBANK_PARAM_SIZE
	.align		4
.L_34:
        /*02ec*/ 	.byte	0x03, 0x19
        /*02ee*/ 	.short	0x0470


	//----- nvinfo : EIATTR_PARAM_CBANK
	.align		4
        /*02f0*/ 	.byte	0x04, 0x0a
        /*02f2*/ 	.short	(.L_36 - .L_35)
	.align		4
.L_35:
        /*02f4*/ 	.word	index@(.nv.constant0._ZN7cutlass13device_kernelINS_4gemm6kernel13GemmUniversalIN4cute5tupleIJiiiiEEENS1_10collective13CollectiveMmaINS1_37MainloopSm90TmaGmmaWarpSpecializedFP8ILi3ENS5_IJNS4_1CILi2EEENSA_ILi1EEESC_EEENS1_32KernelTmaWarpSpecializedPingpongEEENS5_IJNSA_ILi64EEENSA_ILi128EEENSA_ILi32EEEEEENS_12float_e4m3_tENS5_IJlSC_lEEESK_SL_NS4_8TiledMMAINS4_8MMA_AtomIJNS4_4SM904GMMA31MMA_64x128x32_F32E4M3E4M3_SS_TNILNSP_7ScaleInE1ELSR_1EEEEEENS4_6LayoutINS5_IJSC_SC_SC_EEENS5_IJNSA_ILi0EEESW_SW_EEEEENS5_IJNS4_10UnderscoreESZ_SZ_EEEEENS4_13SM90_TMA_LOADENS4_14ComposedLayoutINS4_7SwizzleILi1ELi4ELi3EEENS4_18smem_ptr_flag_bitsILi8EEENSU_INS5_IJNSA_ILi8EEESI_EEENS5_IJSI_SC_EEEEEEEvNS4_8identityENS4_23SM90_TMA_LOAD_MULTICASTES1C_vS1D_EENS_8epilogue10collective6detail29Sm90TmaWarpSpecializedAdapterINS1H_15DefaultEpilogueISK_SL_SL_NS1G_6thread17LinearCombinationISK_Li1EffLNS1L_9ScaleType4KindE0ELNS_15FloatRoundStyleE2ESK_EENS1_15EpilogueDefaultEEEEEvvEEEEvNT_6ParamsE)
        /*02f8*/ 	.short	0x0210
        /*02fa*/ 	.short	0x0470


	//----- nvinfo : EIATTR_SW_WAR
	.align		4
.L_36:
        /*02fc*/ 	.byte	0x04, 0x36
        /*02fe*/ 	.short	(.L_38 - .L_37)
.L_37:
        /*0300*/ 	.word	0x00000008
.L_38:


//--------------------- .nv.callgraph             --------------------------
	.section	.nv.callgraph,"",@"SHT_CUDA_CALLGRAPH"
	.align	4
	.sectionentsize	8
	.align		4
        /*0000*/ 	.word	0x00000000
	.align		4
        /*0004*/ 	.word	0xffffffff
	.align		4
        /*0008*/ 	.word	0x00000000
	.align		4
        /*000c*/ 	.word	0xfffffffe
	.align		4
        /*0010*/ 	.word	0x00000000
	.align		4
        /*0014*/ 	.word	0xfffffffd
	.align		4
        /*0018*/ 	.word	0x00000000
	.align		4
        /*001c*/ 	.word	0xfffffffc


//--------------------- .nv.constant4             --------------------------
	.section	.nv.constant4,"a",@progbits
	.align	8
	.align		8
.nv.constant4:
        /*0000*/ 	.dword	_ZN39_INTERNAL_91b03068_4_k_cu_cfb4b00b_35114cuda3std3__45__cpo5beginE
	.align		8
        /*0008*/ 	.dword	_ZN39_INTERNAL_91b03068_4_k_cu_cfb4b00b_35114cuda3std3__45__cpo3endE
	.align		8
        /*0010*/ 	.dword	_ZN39_INTERNAL_91b03068_4_k_cu_cfb4b00b_35114cuda3std3__45__cpo6cbeginE
	.align		8
        /*0018*/ 	.dword	_ZN39_INTERNAL_91b03068_4_k_cu_cfb4b00b_35114cuda3std3__45__cpo4cendE
	.align		8
        /*0020*/ 	.dword	_ZN39_INTERNAL_91b03068_4_k_cu_cfb4b00b_35114cuda3std3__441_GLOBAL__N__91b03068_4_k_cu_cfb4b00b_35116ignoreE
	.align		8
        /*0028*/ 	.dword	_ZN39_INTERNAL_91b03068_4_k_cu_cfb4b00b_35114cuda3std3__419piecewise_constructE
	.align		8
        /*0030*/ 	.dword	_ZN39_INTERNAL_91b03068_4_k_cu_cfb4b00b_35114cuda3std3__48in_placeE
	.align		8
        /*0038*/ 	.dword	_ZN39_INTERNAL_91b03068_4_k_cu_cfb4b00b_35114cuda3std6ranges3__45__cpo4swapE
	.align		8
        /*0040*/ 	.dword	_ZN39_INTERNAL_91b03068_4_k_cu_cfb4b00b_35114cuda3std6ranges3__45__cpo9iter_moveE
	.align		8
        /*0048*/ 	.dword	_ZN39_INTERNAL_91b03068_4_k_cu_cfb4b00b_35114cute7productE
	.align		8
        /*0050*/ 	.dword	_ZN39_INTERNAL_91b03068_4_k_cu_cfb4b00b_35114cute1_E


//--------------------- .text._ZN7cutlass13device_kernelINS_4gemm6kernel13GemmUniversalIN4cute5tupleIJiiiiEEENS1_10collective13CollectiveMmaINS1_37MainloopSm90TmaGmmaWarpSpecializedFP8ILi3ENS5_IJNS4_1CILi2EEENSA_ILi1EEESC_EEENS1_32KernelTmaWarpSpecializedPingpongEEENS5_IJNSA_ILi64EEENSA_ILi128EEENSA_ILi32EEEEEENS_12float_e4m3_tENS5_IJlSC_lEEESK_SL_NS4_8TiledMMAINS4_8MMA_AtomIJNS4_4SM904GMMA31MMA_64x128x32_F32E4M3E4M3_SS_TNILNSP_7ScaleInE1ELSR_1EEEEEENS4_6LayoutINS5_IJSC_SC_SC_EEENS5_IJNSA_ILi0EEESW_SW_EEEEENS5_IJNS4_10UnderscoreESZ_SZ_EEEEENS4_13SM90_TMA_LOADENS4_14ComposedLayoutINS4_7SwizzleILi1ELi4ELi3EEENS4_18smem_ptr_flag_bitsILi8EEENSU_INS5_IJNSA_ILi8EEESI_EEENS5_IJSI_SC_EEEEEEEvNS4_8identityENS4_23SM90_TMA_LOAD_MULTICASTES1C_vS1D_EENS_8epilogue10collective6detail29Sm90TmaWarpSpecializedAdapterINS1H_15DefaultEpilogueISK_SL_SL_NS1G_6thread17LinearCombinationISK_Li1EffLNS1L_9ScaleType4KindE0ELNS_15FloatRoundStyleE2ESK_EENS1_15EpilogueDefaultEEEEEvvEEEEvNT_6ParamsE --------------------------
	.section	.text._ZN7cutlass13device_kernelINS_4gemm6kernel13GemmUniversalIN4cute5tupleIJiiiiEEENS1_10collective13CollectiveMmaINS1_37MainloopSm90TmaGmmaWarpSpecializedFP8ILi3ENS5_IJNS4_1CILi2EEENSA_ILi1EEESC_EEENS1_32KernelTmaWarpSpecializedPingpongEEENS5_IJNSA_ILi64EEENSA_ILi128EEENSA_ILi32EEEEEENS_12float_e4m3_tENS5_IJlSC_lEEESK_SL_NS4_8TiledMMAINS4_8MMA_AtomIJNS4_4SM904GMMA31MMA_64x128x32_F32E4M3E4M3_SS_TNILNSP_7ScaleInE1ELSR_1EEEEEENS4_6LayoutINS5_IJSC_SC_SC_EEENS5_IJNSA_ILi0EEESW_SW_EEEEENS5_IJNS4_10UnderscoreESZ_SZ_EEEEENS4_13SM90_TMA_LOADENS4_14ComposedLayoutINS4_7SwizzleILi1ELi4ELi3EEENS4_18smem_ptr_flag_bitsILi8EEENSU_INS5_IJNSA_ILi8EEESI_EEENS5_IJSI_SC_EEEEEEEvNS4_8identityENS4_23SM90_TMA_LOAD_MULTICASTES1C_vS1D_EENS_8epilogue10collective6detail29Sm90TmaWarpSpecializedAdapterINS1H_15DefaultEpilogueISK_SL_SL_NS1G_6thread17LinearCombinationISK_Li1EffLNS1L_9ScaleType4KindE0ELNS_15FloatRoundStyleE2ESK_EENS1_15EpilogueDefaultEEEEEvvEEEEvNT_6ParamsE,"ax",@progbits
	.align	128
.text._ZN7cutlass13device_kernelINS_4gemm6kernel13GemmUniversalIN4cute5tupleIJiiiiEEENS1_10collective13CollectiveMmaINS1_37MainloopSm90TmaGmmaWarpSpecializedFP8ILi3ENS5_IJNS4_1CILi2EEENSA_ILi1EEESC_EEENS1_32KernelTmaWarpSpecializedPingpongEEENS5_IJNSA_ILi64EEENSA_ILi128EEENSA_ILi32EEEEEENS_12float_e4m3_tENS5_IJlSC_lEEESK_SL_NS4_8TiledMMAINS4_8MMA_AtomIJNS4_4SM904GMMA31MMA_64x128x32_F32E4M3E4M3_SS_TNILNSP_7ScaleInE1ELSR_1EEEEEENS4_6LayoutINS5_IJSC_SC_SC_EEENS5_IJNSA_ILi0EEESW_SW_EEEEENS5_IJNS4_10UnderscoreESZ_SZ_EEEEENS4_13SM90_TMA_LOADENS4_14ComposedLayoutINS4_7SwizzleILi1ELi4ELi3EEENS4_18smem_ptr_flag_bitsILi8EEENSU_INS5_IJNSA_ILi8EEESI_EEENS5_IJSI_SC_EEEEEEEvNS4_8identityENS4_23SM90_TMA_LOAD_MULTICASTES1C_vS1D_EENS_8epilogue10collective6detail29Sm90TmaWarpSpecializedAdapterINS1H_15DefaultEpilogueISK_SL_SL_NS1G_6thread17LinearCombinationISK_Li1EffLNS1L_9ScaleType4KindE0ELNS_15FloatRoundStyleE2ESK_EENS1_15EpilogueDefaultEEEEEvvEEEEvNT_6ParamsE:
        .type           _ZN7cutlass13device_kernelINS_4gemm6kernel13GemmUniversalIN4cute5tupleIJiiiiEEENS1_10collective13CollectiveMmaINS1_37MainloopSm90TmaGmmaWarpSpecializedFP8ILi3ENS5_IJNS4_1CILi2EEENSA_ILi1EEESC_EEENS1_32KernelTmaWarpSpecializedPingpongEEENS5_IJNSA_ILi64EEENSA_ILi128EEENSA_ILi32EEEEEENS_12float_e4m3_tENS5_IJlSC_lEEESK_SL_NS4_8TiledMMAINS4_8MMA_AtomIJNS4_4SM904GMMA31MMA_64x128x32_F32E4M3E4M3_SS_TNILNSP_7ScaleInE1ELSR_1EEEEEENS4_6LayoutINS5_IJSC_SC_SC_EEENS5_IJNSA_ILi0EEESW_SW_EEEEENS5_IJNS4_10UnderscoreESZ_SZ_EEEEENS4_13SM90_TMA_LOADENS4_14ComposedLayoutINS4_7SwizzleILi1ELi4ELi3EEENS4_18smem_ptr_flag_bitsILi8EEENSU_INS5_IJNSA_ILi8EEESI_EEENS5_IJSI_SC_EEEEEEEvNS4_8identityENS4_23SM90_TMA_LOAD_MULTICASTES1C_vS1D_EENS_8epilogue10collective6detail29Sm90TmaWarpSpecializedAdapterINS1H_15DefaultEpilogueISK_SL_SL_NS1G_6thread17LinearCombinationISK_Li1EffLNS1L_9ScaleType4KindE0ELNS_15FloatRoundStyleE2ESK_EENS1_15EpilogueDefaultEEEEEvvEEEEvNT_6ParamsE,@function
        .size           _ZN7cutlass13device_kernelINS_4gemm6kernel13GemmUniversalIN4cute5tupleIJiiiiEEENS1_10collective13CollectiveMmaINS1_37MainloopSm90TmaGmmaWarpSpecializedFP8ILi3ENS5_IJNS4_1CILi2EEENSA_ILi1EEESC_EEENS1_32KernelTmaWarpSpecializedPingpongEEENS5_IJNSA_ILi64EEENSA_ILi128EEENSA_ILi32EEEEEENS_12float_e4m3_tENS5_IJlSC_lEEESK_SL_NS4_8TiledMMAINS4_8MMA_AtomIJNS4_4SM904GMMA31MMA_64x128x32_F32E4M3E4M3_SS_TNILNSP_7ScaleInE1ELSR_1EEEEEENS4_6LayoutINS5_IJSC_SC_SC_EEENS5_IJNSA_ILi0EEESW_SW_EEEEENS5_IJNS4_10UnderscoreESZ_SZ_EEEEENS4_13SM90_TMA_LOADENS4_14ComposedLayoutINS4_7SwizzleILi1ELi4ELi3EEENS4_18smem_ptr_flag_bitsILi8EEENSU_INS5_IJNSA_ILi8EEESI_EEENS5_IJSI_SC_EEEEEEEvNS4_8identityENS4_23SM90_TMA_LOAD_MULTICASTES1C_vS1D_EENS_8epilogue10collective6detail29Sm90TmaWarpSpecializedAdapterINS1H_15DefaultEpilogueISK_SL_SL_NS1G_6thread17LinearCombinationISK_Li1EffLNS1L_9ScaleType4KindE0ELNS_15FloatRoundStyleE2ESK_EENS1_15EpilogueDefaultEEEEEvvEEEEvNT_6ParamsE,(.L_x_206 - _ZN7cutlass13device_kernelINS_4gemm6kernel13GemmUniversalIN4cute5tupleIJiiiiEEENS1_10collective13CollectiveMmaINS1_37MainloopSm90TmaGmmaWarpSpecializedFP8ILi3ENS5_IJNS4_1CILi2EEENSA_ILi1EEESC_EEENS1_32KernelTmaWarpSpecializedPingpongEEENS5_IJNSA_ILi64EEENSA_ILi128EEENSA_ILi32EEEEEENS_12float_e4m3_tENS5_IJlSC_lEEESK_SL_NS4_8TiledMMAINS4_8MMA_AtomIJNS4_4SM904GMMA31MMA_64x128x32_F32E4M3E4M3_SS_TNILNSP_7ScaleInE1ELSR_1EEEEEENS4_6LayoutINS5_IJSC_SC_SC_EEENS5_IJNSA_ILi0EEESW_SW_EEEEENS5_IJNS4_10UnderscoreESZ_SZ_EEEEENS4_13SM90_TMA_LOADENS4_14ComposedLayoutINS4_7SwizzleILi1ELi4ELi3EEENS4_18smem_ptr_flag_bitsILi8EEENSU_INS5_IJNSA_ILi8EEESI_EEENS5_IJSI_SC_EEEEEEEvNS4_8identityENS4_23SM90_TMA_LOAD_MULTICASTES1C_vS1D_EENS_8epilogue10collective6detail29Sm90TmaWarpSpecializedAdapterINS1H_15DefaultEpilogueISK_SL_SL_NS1G_6thread17LinearCombinationISK_Li1EffLNS1L_9ScaleType4KindE0ELNS_15FloatRoundStyleE2ESK_EENS1_15EpilogueDefaultEEEEEvvEEEEvNT_6ParamsE)
        .other          _ZN7cutlass13device_kernelINS_4gemm6kernel13GemmUniversalIN4cute5tupleIJiiiiEEENS1_10collective13CollectiveMmaINS1_37MainloopSm90TmaGmmaWarpSpecializedFP8ILi3ENS5_IJNS4_1CILi2EEENSA_ILi1EEESC_EEENS1_32KernelTmaWarpSpecializedPingpongEEENS5_IJNSA_ILi64EEENSA_ILi128EEENSA_ILi32EEEEEENS_12float_e4m3_tENS5_IJlSC_lEEESK_SL_NS4_8TiledMMAINS4_8MMA_AtomIJNS4_4SM904GMMA31MMA_64x128x32_F32E4M3E4M3_SS_TNILNSP_7ScaleInE1ELSR_1EEEEEENS4_6LayoutINS5_IJSC_SC_SC_EEENS5_IJNSA_ILi0EEESW_SW_EEEEENS5_IJNS4_10UnderscoreESZ_SZ_EEEEENS4_13SM90_TMA_LOADENS4_14ComposedLayoutINS4_7SwizzleILi1ELi4ELi3EEENS4_18smem_ptr_flag_bitsILi8EEENSU_INS5_IJNSA_ILi8EEESI_EEENS5_IJSI_SC_EEEEEEEvNS4_8identityENS4_23SM90_TMA_LOAD_MULTICASTES1C_vS1D_EENS_8epilogue10collective6detail29Sm90TmaWarpSpecializedAdapterINS1H_15DefaultEpilogueISK_SL_SL_NS1G_6thread17LinearCombinationISK_Li1EffLNS1L_9ScaleType4KindE0ELNS_15FloatRoundStyleE2ESK_EENS1_15EpilogueDefaultEEEEEvvEEEEvNT_6ParamsE,@"STO_CUDA_ENTRY STV_DEFAULT"
_ZN7cutlass13device_kernelINS_4gemm6kernel13GemmUniversalIN4cute5tupleIJiiiiEEENS1_10collective13CollectiveMmaINS1_37MainloopSm90TmaGmmaWarpSpecializedFP8ILi3ENS5_IJNS4_1CILi2EEENSA_ILi1EEESC_EEENS1_32KernelTmaWarpSpecializedPingpongEEENS5_IJNSA_ILi64EEENSA_ILi128EEENSA_ILi32EEEEEENS_12float_e4m3_tENS5_IJlSC_lEEESK_SL_NS4_8TiledMMAINS4_8MMA_AtomIJNS4_4SM904GMMA31MMA_64x128x32_F32E4M3E4M3_SS_TNILNSP_7ScaleInE1ELSR_1EEEEEENS4_6LayoutINS5_IJSC_SC_SC_EEENS5_IJNSA_ILi0EEESW_SW_EEEEENS5_IJNS4_10UnderscoreESZ_SZ_EEEEENS4_13SM90_TMA_LOADENS4_14ComposedLayoutINS4_7SwizzleILi1ELi4ELi3EEENS4_18smem_ptr_flag_bitsILi8EEENSU_INS5_IJNSA_ILi8EEESI_EEENS5_IJSI_SC_EEEEEEEvNS4_8identityENS4_23SM90_TMA_LOAD_MULTICASTES1C_vS1D_EENS_8epilogue10collective6detail29Sm90TmaWarpSpecializedAdapterINS1H_15DefaultEpilogueISK_SL_SL_NS1G_6thread17LinearCombinationISK_Li1EffLNS1L_9ScaleType4KindE0ELNS_15FloatRoundStyleE2ESK_EENS1_15EpilogueDefaultEEEEEvvEEEEvNT_6ParamsE:
[----:B------:R-:W-:Y:S01]  /*0000*/  LDC R1, c[0x0][0x28] ;  /* 0x00000a00ff017b82 */ /* 0x000fe20000000800 */
[----:B------:R-:W0:Y:S01]  /*0010*/  S2R R11, SR_TID.X ;  /* 0x00000000000b7919 */ /* 0x000e220000002100 */
[----:B------:R-:W-:Y:S01]  /*0020*/  ELECT P0, URZ, PT ;  /* 0x00000000003f782f */ /* 0x000fe20003800000 */
[----:B------:R-:W-:Y:S01]  /*0030*/  BSSY B0, `(.L_x_0) ;  /* 0x000000f000007945 */ /* 0x000fe20003800000 */
[--C-:B0-----:R-:W-:Y:S02]  /*0040*/  SHF.R.U32.HI R0, RZ, 0x5, R11.reuse ;  /* 0x00000005ff007819 */ /* 0x101fe4000001160b */
[----:B------:R-:W-:-:S03]  /*0050*/  SHF.R.U32.HI R5, RZ, 0x7, R11 ;  /* 0x00000007ff057819 */ /* 0x000fc6000001160b */
[----:B------:R-:W0:Y:S04]  /*0060*/  SHFL.IDX PT, R2, R0, RZ, 0x1f ;  /* 0x00001fff00027589 */ /* 0x000e2800000e0000 */
[----:B------:R1:W2:Y:S01]  /*0070*/  SHFL.IDX PT, R6, R5, RZ, 0x1f ;  /* 0x00001fff05067589 */ /* 0x0002a200000e0000 */
[----:B0-----:R-:W-:-:S13]  /*0080*/  ISETP.NE.OR P0, PT, R2, RZ, !P0 ;  /* 0x000000ff0200720c */ /* 0x001fda0004705670 */
[----:B-12---:R-:W-:Y:S05]  /*0090*/  @P0 BRA `(.L_x_1) ;  /* 0x0000000000200947 */ /* 0x006fea0003800000 */
[----:B------:R-:W-:Y:S02]  /*00a0*/  ULDC.64 UR4, c[0x0][0x198] ;  /* 0x0000660000047ab9 */ /* 0x000fe40000000a00 */
[----:B------:R-:W-:Y:S02]  /*00b0*/  UIADD3 UR6, UP0, UR4, 0xf0, URZ ;  /* 0x000000f004067890 */ /* 0x000fe4000ff1e03f */
[----:B------:R-:W-:Y:S02]  /*00c0*/  UIADD3 UR4, UP1, UR4, 0x1f0, URZ ;  /* 0x000001f004047890 */ /* 0x000fe4000ff3e03f */
[----:B------:R-:W-:Y:S02]  /*00d0*/  UIADD3.X UR7, URZ, UR5, URZ, UP0, !UPT ;  /* 0x000000053f077290 */ /* 0x000fe400087fe43f */
[----:B------:R-:W-:-:S07]  /*00e0*/  UIADD3.X UR5, URZ, UR5, URZ, UP1, !UPT ;  /* 0x000000053f057290 */ /* 0x000fce0008ffe43f */
[----:B------:R0:W-:Y:S02]  /*00f0*/  UTMACCTL.PF [UR6] ;  /* 0x00000000060079b9 */ /* 0x0001e40008040000 */
[----:B------:R0:W-:Y:S02]  /*0100*/  UTMACCTL.PF [UR4] ;  /* 0x00000000040079b9 */ /* 0x0001e40008040000 */
[----:B0-----:R-:W-:Y:S01]  /*0110*/  NOP ;  /* 0x0000000000007918 */ /* 0x001fe20000000000 */
.L_x_1:
[----:B------:R-:W-:Y:S05]  /*0120*/  BSYNC B0 ;  /* 0x0000000000007941 */ /* 0x000fea0003800000 */
.L_x_0:
[----:B------:R-:W0:Y:S02]  /*0130*/  SHFL.IDX PT, R7, R0, RZ, 0x1f ;  /* 0x00001fff00077589 */ /* 0x000e2400000e0000 */
[----:B0-----:R-:W-:-:S13]  /*0140*/  ISETP.NE.AND P0, PT, R7, RZ, PT ;  /* 0x000000ff0700720c */ /* 0x001fda0003f05270 */
[----:B------:R-:W-:Y:S05]  /*0150*/  @P0 BRA `(.L_x_2) ;  /* 0x0000000000500947 */ /* 0x000fea0003800000 */
[----:B------:R-:W0:Y:S01]  /*0160*/  S2UR UR8, SR_CgaCtaId ;  /* 0x00000000000879c3 */ /* 0x000e220000008800 */
[----:B------:R-:W-:Y:S01]  /*0170*/  UMOV UR4, 0x400 ;  /* 0x0000040000047882 */ /* 0x000fe20000000000 */
[----:B------:R-:W-:Y:S01]  /*0180*/  UMOV UR5, 0x1 ;  /* 0x0000000100057882 */ /* 0x000fe20000000000 */
[----:B------:R-:W-:Y:S01]  /*0190*/  UMOV UR6, 0x2 ;  /* 0x0000000200067882 */ /* 0x000fe20000000000 */
[----:B------:R-:W-:Y:S01]  /*01a0*/  ELECT P0, URZ, PT ;  /* 0x00000000003f782f */ /* 0x000fe20003800000 */
[----:B------:R-:W-:-:S04]  /*01b0*/  UIADD3 UR6, -UR6, 0x100000, URZ ;  /* 0x0010000006067890 */ /* 0x000fc8000fffe13f */
[----:B------:R-:W-:Y:S02]  /*01c0*/  USHF.L.U32 UR7, UR6, 0xb, URZ ;  /* 0x0000000b06077899 */ /* 0x000fe4000800063f */
[----:B------:R-:W-:Y:S02]  /*01d0*/  USHF.L.U32 UR6, UR6, 0x1, URZ ;  /* 0x0000000106067899 */ /* 0x000fe4000800063f */
[----:B0-----:R-:W-:Y:S02]  /*01e0*/  ULEA UR8, UR8, UR4, 0x18 ;  /* 0x0000000408087291 */ /* 0x001fe4000f8ec03f */
[----:B------:R-:W-:-:S04]  /*01f0*/  UIADD3 UR4, -UR5, 0x100000, URZ ;  /* 0x0010000005047890 */ /* 0x000fc8000fffe13f */
[----:B------:R-:W-:Y:S02]  /*0200*/  USHF.L.U32 UR5, UR4, 0xb, URZ ;  /* 0x0000000b04057899 */ /* 0x000fe4000800063f */
[----:B------:R-:W-:Y:S01]  /*0210*/  USHF.L.U32 UR4, UR4, 0x1, URZ ;  /* 0x0000000104047899 */ /* 0x000fe2000800063f */
[----:B------:R-:W0:Y:S11]  /*0220*/  FENCE.VIEW.ASYNC.S ;  /* 0x00000000000073c6 */ /* 0x000e360000000000 */
[----:B0-----:R0:W1:Y:S01]  /*0230*/  SYNCS.EXCH.64 URZ, [UR8], UR4 ;  /* 0x00000004083f75b2 */ /* 0x0010620008000100 */
[----:B------:R0:W2:Y:S01]  /*0240*/  SYNCS.EXCH.64 URZ, [UR8+0x18], UR6 ;  /* 0x00001806083f75b2 */ /* 0x0000a20008000100 */
[----:B------:R0:W3:Y:S01]  /*0250*/  SYNCS.EXCH.64 URZ, [UR8+0x8], UR4 ;  /* 0x00000804083f75b2 */ /* 0x0000e20008000100 */
[----:B------:R0:W4:Y:S01]  /*0260*/  SYNCS.EXCH.64 URZ, [UR8+0x20], UR6 ;  /* 0x00002006083f75b2 */ /* 0x0001220008000100 */
[----:B------:R0:W0:Y:S01]  /*0270*/  SYNCS.EXCH.64 URZ, [UR8+0x10], UR4 ;  /* 0x00001004083f75b2 */ /* 0x0000220008000100 */
[----:B------:R0:W0:Y:S01]  /*0280*/  SYNCS.EXCH.64 URZ, [UR8+0x28], UR6 ;  /* 0x00002806083f75b2 */ /* 0x0000220008000100 */
[----:B------:R-:W-:Y:S01]  /*0290*/  NOP ;  /* 0x0000000000007918 */ /* 0x000fe20000000000 */
.L_x_2:
[----:B------:R-:W5:Y:S01]  /*02a0*/  SHFL.IDX PT, R3, R0, RZ, 0x1f ;  /* 0x00001fff00037589 */ /* 0x000f6200000e0000 */
[----:B------:R-:W-:Y:S01]  /*02b0*/  SHF.R.S32.HI R4, RZ, 0x1f, R11 ;  /* 0x0000001fff047819 */ /* 0x000fe2000001140b */
[----:B------:R-:W1:Y:S01]  /*02c0*/  S2UR UR12, SR_CTAID.X ;  /* 0x00000000000c79c3 */ /* 0x000e620000002500 */
[----:B------:R-:W-:Y:S01]  /*02d0*/  ELECT P0, URZ, PT ;  /* 0x00000000003f782f */ /* 0x000fe20003800000 */
[----:B------:R1:W2:Y:S01]  /*02e0*/  SHFL.IDX PT, R8, R0, RZ, 0x1f ;  /* 0x00001fff00087589 */ /* 0x0002a200000e0000 */
[----:B------:R-:W-:Y:S02]  /*02f0*/  LEA.HI R4, R4, R11, RZ, 0x7 ;  /* 0x0000000b04047211 */ /* 0x000fe400078f38ff */
[----:B------:R-:W-:Y:S01]  /*0300*/  ELECT P1, URZ, PT ;  /* 0x00000000003f782f */ /* 0x000fe20003820000 */
[----:B------:R-:W-:Y:S01]  /*0310*/  NOP ;  /* 0x0000000000007918 */ /* 0x000fe20000000000 */
[----:B------:R-:W3:Y:S01]  /*0320*/  S2R R16, SR_CTAID.Y ;  /* 0x0000000000107919 */ /* 0x000ee20000002600 */
[----:B------:R-:W-:Y:S01]  /*0330*/  LOP3.LUT R4, R4, 0xffffff80, RZ, 0xc0, !PT ;  /* 0xffffff8004047812 */ /* 0x000fe200078ec0ff */
[----:B0-----:R-:W-:Y:S01]  /*0340*/  ULDC UR4, c[0x0][0x150] ;  /* 0x0000540000047ab9 */ /* 0x001fe20000000800 */
[----:B------:R-:W0:Y:S01]  /*0350*/  LDC R12, c[0x0][0x144] ;  /* 0x00005100ff0c7b82 */ /* 0x000e220000000800 */
[----:B------:R4:W0:Y:S01]  /*0360*/  SHFL.IDX PT, R14, R5, RZ, 0x1f ;  /* 0x00001fff050e7589 */ /* 0x00082200000e0000 */
[----:B------:R-:W-:Y:S01]  /*0370*/  UMOV UR11, 0x80 ;  /* 0x00000080000b7882 */ /* 0x000fe20000000000 */
[----:B------:R-:W-:Y:S01]  /*0380*/  IMAD.IADD R10, R11, 0x1, -R4 ;  /* 0x000000010b0a7824 */ /* 0x000fe200078e0a04 */
[----:B------:R-:W-:Y:S01]  /*0390*/  NOP ;  /* 0x0000000000007918 */ /* 0x000fe20000000000 */
[C---:B------:R-:W-:Y:S01]  /*03a0*/  VIADD R38, R6.reuse, 0xffffffff ;  /* 0xffffffff06267836 */ /* 0x040fe20000000000 */
[----:B------:R-:W-:-:S02]  /*03b0*/  ISETP.NE.AND P4, PT, R6, RZ, PT ;  /* 0x000000ff0600720c */ /* 0x000fc40003f85270 */
[----:B------:R-:W-:Y:S01]  /*03c0*/  SHF.R.S32.HI R19, RZ, 0x1f, R10 ;  /* 0x0000001fff137819 */ /* 0x000fe2000001140a */
[----:B------:R-:W0:Y:S01]  /*03d0*/  LDC R13, c[0x0][0x140] ;  /* 0x00005000ff0d7b82 */ /* 0x000e220000000800 */
[----:B------:R-:W-:Y:S02]  /*03e0*/  ISETP.GE.U32.AND P6, PT, R38, 0x2, PT ;  /* 0x000000022600780c */ /* 0x000fe40003fc6070 */
[----:B-----5:R-:W-:Y:S02]  /*03f0*/  ISETP.NE.OR P0, PT, R3, RZ, !P0 ;  /* 0x000000ff0300720c */ /* 0x020fe40004705670 */
[----:B------:R-:W-:Y:S02]  /*0400*/  LEA.HI R3, R19, R10, RZ, 0x3 ;  /* 0x0000000a13037211 */ /* 0x000fe400078f18ff */
[----:B-1----:R-:W-:Y:S01]  /*0410*/  I2FP.F32.U32 R4, UR12 ;  /* 0x0000000c00047c45 */ /* 0x002fe20008201000 */
[----:B------:R-:W1:Y:S01]  /*0420*/  LDC R27, c[0x0][0x148] ;  /* 0x00005200ff1b7b82 */ /* 0x000e620000000800 */
[----:B------:R-:W-:-:S02]  /*0430*/  SHF.R.S32.HI R0, RZ, 0x3, R3 ;  /* 0x00000003ff007819 */ /* 0x000fc40000011403 */
[----:B--2---:R-:W-:Y:S01]  /*0440*/  ISETP.NE.OR P1, PT, R8, RZ, !P1 ;  /* 0x000000ff0800720c */ /* 0x004fe20004f25670 */
[----:B------:R-:W-:Y:S01]  /*0450*/  FMUL R9, R4, UR4 ;  /* 0x0000000404097c20 */ /* 0x000fe20008400000 */
[----:B------:R-:W-:Y:S01]  /*0460*/  SHF.R.S32.HI R3, RZ, 0x1f, R3 ;  /* 0x0000001fff037819 */ /* 0x000fe20000011403 */
[----:B------:R-:W-:Y:S01]  /*0470*/  ULDC UR4, c[0x0][0x154] ;  /* 0x0000550000047ab9 */ /* 0x000fe20000000800 */
[----:B------:R-:W-:Y:S01]  /*0480*/  SHF.R.S32.HI R8, RZ, 0x1f, R7 ;  /* 0x0000001fff087819 */ /* 0x000fe20000011407 */
[----:B------:R-:W-:Y:S01]  /*0490*/  VOTEU.ALL UP1, P0 ;  /* 0x00000000003f7886 */ /* 0x000fe20000020000 */
[----:B------:R-:W-:Y:S01]  /*04a0*/  LEA.HI R4, R3, R0, RZ, 0x2 ;  /* 0x0000000003047211 */ /* 0x000fe200078f10ff */
[----:B------:R-:W2:Y:S01]  /*04b0*/  F2I.U32.TRUNC.NTZ R9, R9 ;  /* 0x0000000900097305 */ /* 0x000ea2000020f000 */
[----:B------:R-:W-:Y:S01]  /*04c0*/  LEA.HI R8, R8, R7, RZ, 0x2 ;  /* 0x0000000708087211 */ /* 0x000fe200078f10ff */
[----:B------:R-:W-:Y:S01]  /*04d0*/  VOTEU.ALL UP0, P0 ;  /* 0x00000000003f7886 */ /* 0x000fe20000000000 */
[----:B------:R-:W-:Y:S01]  /*04e0*/  SHF.R.S32.HI R3, RZ, 0x1f, R2 ;  /* 0x0000001fff037819 */ /* 0x000fe20000011402 */
[----:B------:R-:W5:Y:S01]  /*04f0*/  @!UP1 S2UR UR7, SR_CgaCtaId ;  /* 0x00000000000799c3 */ /* 0x000f620000008800 */
[----:B----4-:R-:W-:Y:S01]  /*0500*/  LOP3.LUT R5, R4, 0xfffffffc, RZ, 0xc0, !PT ;  /* 0xfffffffc04057812 */ /* 0x010fe200078ec0ff */
[----:B------:R-:W-:Y:S01]  /*0510*/  VOTEU.ALL UP2, P1 ;  /* 0x00000000003f7886 */ /* 0x000fe20000840000 */
[----:B------:R-:W-:Y:S01]  /*0520*/  LOP3.LUT R8, R8, 0x3ffffffc, RZ, 0xc0, !PT ;  /* 0x3ffffffc08087812 */ /* 0x000fe200078ec0ff */
[----:B------:R-:W-:Y:S01]  /*0530*/  @!UP1 UMOV UR6, 0x400 ;  /* 0x0000040000069882 */ /* 0x000fe20000000000 */
[----:B------:R-:W-:Y:S01]  /*0540*/  LEA.HI R3, R3, R2, RZ, 0x2 ;  /* 0x0000000203037211 */ /* 0x000fe200078f10ff */
[----:B------:R-:W-:Y:S01]  /*0550*/  IMAD.IADD R5, R0, 0x1, -R5 ;  /* 0x0000000100057824 */ /* 0x000fe200078e0a05 */
[----:B------:R-:W-:Y:S01]  /*0560*/  @!UP2 UMOV UR9, 0x400 ;  /* 0x000004000009a882 */ /* 0x000fe20000000000 */
[----:B------:R-:W-:Y:S01]  /*0570*/  IMAD.IADD R8, R7, 0x1, -R8 ;  /* 0x0000000107087824 */ /* 0x000fe200078e0a08 */
[----:B------:R-:W-:Y:S01]  /*0580*/  LOP3.LUT R3, R3, 0xfffffffc, RZ, 0xc0, !PT ;  /* 0xfffffffc03037812 */ /* 0x000fe200078ec0ff */
[----:B------:R-:W4:Y:S01]  /*0590*/  @!UP2 S2UR UR10, SR_CgaCtaId ;  /* 0x00000000000aa9c3 */ /* 0x000f220000008800 */
[----:B--2---:R-:W-:Y:S01]  /*05a0*/  IMAD.MOV R9, RZ, RZ, -R9 ;  /* 0x000000ffff097224 */ /* 0x004fe200078e0a09 */
[----:B------:R-:W-:Y:S01]  /*05b0*/  VOTEU.ALL UP3, P1 ;  /* 0x00000000003f7886 */ /* 0x000fe20000860000 */
[----:B------:R-:W-:Y:S01]  /*05c0*/  IMAD R5, R8, 0x4, R5 ;  /* 0x0000000408057824 */ /* 0x000fe200078e0205 */
[----:B------:R-:W-:Y:S01]  /*05d0*/  VOTEU.ALL UP4, P1 ;  /* 0x00000000003f7886 */ /* 0x000fe20000880000 */
[----:B------:R-:W-:Y:S01]  /*05e0*/  IMAD.IADD R18, R2, 0x1, -R3 ;  /* 0x0000000102127824 */ /* 0x000fe200078e0a03 */
[----:B---3--:R-:W-:Y:S01]  /*05f0*/  I2FP.F32.U32 R2, R16 ;  /* 0x0000001000027245 */ /* 0x008fe20000201000 */
[----:B0-----:R-:W-:Y:S01]  /*0600*/  IMAD R25, R12, R9, UR12 ;  /* 0x0000000c0c197e24 */ /* 0x001fe2000f8e0209 */
[C---:B------:R-:W-:Y:S01]  /*0610*/  LEA.HI R0, R5.reuse, R5, RZ, 0x1 ;  /* 0x0000000505007211 */ /* 0x040fe200078f08ff */
[C---:B------:R-:W-:Y:S01]  /*0620*/  IMAD.SHL.U32 R12, R5.reuse, 0x4, RZ ;  /* 0x00000004050c7824 */ /* 0x040fe200078e00ff */
[----:B------:R-:W-:Y:S01]  /*0630*/  VOTEU.ALL UP5, P1 ;  /* 0x00000000003f7886 */ /* 0x000fe200008a0000 */
[----:B------:R-:W-:Y:S01]  /*0640*/  FMUL R2, R2, UR4 ;  /* 0x0000000402027c20 */ /* 0x000fe20008400000 */
[----:B------:R-:W-:Y:S01]  /*0650*/  LOP3.LUT R0, R0, 0xfffffffe, RZ, 0xc0, !PT ;  /* 0xfffffffe00007812 */ /* 0x000fe200078ec0ff */
[----:B------:R-:W-:Y:S01]  /*0660*/  UMOV UR4, 0x20 ;  /* 0x0000002000047882 */ /* 0x000fe20000000000 */
[----:B-----5:R-:W-:Y:S01]  /*0670*/  @!UP1 ULEA UR8, UR7, UR6, 0x18 ;  /* 0x0000000607089291 */ /* 0x020fe2000f8ec03f */
[----:B------:R-:W-:Y:S01]  /*0680*/  LOP3.LUT R12, R5, 0xc, R12, 0x78, !PT ;  /* 0x0000000c050c7812 */ /* 0x000fe200078e780c */
[----:B------:R-:W-:-:S04]  /*0690*/  @!UP1 UIADD3 UR4, -UR4, 0x100000, URZ ;  /* 0x0010000004049890 */ /* 0x000fc8000fffe13f */
[----:B------:R-:W-:Y:S02]  /*06a0*/  @!UP1 USHF.L.U32 UR5, UR4, 0xb, URZ ;  /* 0x0000000b04059899 */ /* 0x000fe4000800063f */
[----:B------:R-:W-:Y:S01]  /*06b0*/  @!UP1 USHF.L.U32 UR4, UR4, 0x1, URZ ;  /* 0x0000000104049899 */ /* 0x000fe2000800063f */
[----:B------:R-:W-:Y:S01]  /*06c0*/  IMAD.IADD R0, R5, 0x1, -R0 ;  /* 0x0000000105007824 */ /* 0x000fe200078e0a00 */
[----:B------:R-:W0:Y:S01]  /*06d0*/  F2I.U32.TRUNC.NTZ R2, R2 ;  /* 0x0000000200027305 */ /* 0x000e22000020f000 */
[----:B------:R-:W-:-:S04]  /*06e0*/  @!UP2 UIADD3 UR6, -UR11, 0x100000, URZ ;  /* 0x001000000b06a890 */ /* 0x000fc8000fffe13f */
[----:B------:R-:W-:Y:S02]  /*06f0*/  @!UP2 USHF.L.U32 UR7, UR6, 0xb, URZ ;  /* 0x0000000b0607a899 */ /* 0x000fe4000800063f */
[----:B------:R-:W-:Y:S01]  /*0700*/  @!UP2 USHF.L.U32 UR6, UR6, 0x1, URZ ;  /* 0x000000010606a899 */ /* 0x000fe2000800063f */
[----:B------:R-:W-:Y:S01]  /*0710*/  ISETP.EQ.U32.AND P3, PT, R13, 0x1, PT ;  /* 0x000000010d00780c */ /* 0x000fe20003f62070 */
[----:B------:R-:W-:Y:S01]  /*0720*/  VOTEU.ALL UP1, P0 ;  /* 0x00000000003f7886 */ /* 0x000fe20000020000 */
[----:B------:R-:W-:Y:S01]  /*0730*/  ISETP.NE.AND P2, PT, R0, R25, PT ;  /* 0x000000190000720c */ /* 0x000fe20003f45270 */
[----:B------:R-:W-:Y:S01]  /*0740*/  IMAD.MOV.U32 R13, RZ, RZ, 0x1 ;  /* 0x00000001ff0d7424 */ /* 0x000fe200078e00ff */
[----:B----4-:R-:W-:Y:S01]  /*0750*/  @!UP2 ULEA UR9, UR10, UR9, 0x18 ;  /* 0x000000090a09a291 */ /* 0x010fe2000f8ec03f */
[----:B------:R-:W-:Y:S01]  /*0760*/  LOP3.LUT P0, RZ, R10, 0x7, RZ, 0xc0, !PT ;  /* 0x000000070aff7812 */ /* 0x000fe2000780c0ff */
[----:B------:R-:W-:Y:S01]  /*0770*/  VOTEU.ALL UP2, P1 ;  /* 0x00000000003f7886 */ /* 0x000fe20000840000 */
[----:B------:R-:W-:Y:S01]  /*0780*/  ISETP.NE.AND P1, PT, R18, 0x3, PT ;  /* 0x000000031200780c */ /* 0x000fe20003f25270 */
[----:B------:R-:W2:Y:S02]  /*0790*/  FENCE.VIEW.ASYNC.S ;  /* 0x00000000000073c6 */ /* 0x000ea40000000000 */
[----:B--2---:R2:W3:Y:S01]  /*07a0*/  @!UP0 SYNCS.EXCH.64 URZ, [UR8+0x60], UR4 ;  /* 0x00006004083f85b2 */ /* 0x0044e20008000100 */
[----:B------:R-:W-:-:S02]  /*07b0*/  ISETP.LT.U32.AND P0, PT, R12, 0x2, !P0 ;  /* 0x000000020c00780c */ /* 0x000fc40004701070 */
[----:B------:R-:W-:Y:S01]  /*07c0*/  ISETP.EQ.OR P1, PT, R18, RZ, !P1 ;  /* 0x000000ff1200720c */ /* 0x000fe20004f22670 */
[----:B0-----:R-:W-:Y:S01]  /*07d0*/  IMAD.MOV R24, RZ, RZ, -R2 ;  /* 0x000000ffff187224 */ /* 0x001fe200078e0a02 */
[----:B------:R-:W-:Y:S02]  /*07e0*/  R2UR UR15, R14 ;  /* 0x000000000e0f72ca */ /* 0x000fe400000e0000 */
[----:B------:R-:W-:Y:S01]  /*07f0*/  @P2 LEA.HI R0, R12, R12, RZ, 0x1 ;  /* 0x0000000c0c002211 */ /* 0x000fe200078f08ff */
[----:B-1----:R-:W-:Y:S01]  /*0800*/  IMAD R3, R27, R24, R16 ;  /* 0x000000181b037224 */ /* 0x002fe200078e0210 */
[----:B------:R-:W-:Y:S02]  /*0810*/  ISETP.EQ.AND P1, PT, R6, RZ, P1 ;  /* 0x000000ff0600720c */ /* 0x000fe40000f22270 */
[----:B------:R-:W-:Y:S02]  /*0820*/  @P2 SHF.R.S32.HI R0, RZ, 0x1, R0 ;  /* 0x00000001ff002819 */ /* 0x000fe40000011400 */
[----:B------:R-:W-:Y:S01]  /*0830*/  SEL R7, RZ, 0x1, !P1 ;  /* 0x00000001ff077807 */ /* 0x000fe20004800000 */
[----:B------:R2:W0:Y:S01]  /*0840*/  @!UP1 SYNCS.EXCH.64 URZ, [UR8+0x68], UR4 ;  /* 0x00006804083f95b2 */ /* 0x0004220008000100 */
[----:B------:R-:W-:Y:S01]  /*0850*/  @P2 ISETP.NE.AND P5, PT, R0, R3, PT ;  /* 0x000000030000220c */ /* 0x000fe20003fa5270 */
[----:B------:R-:W-:Y:S01]  /*0860*/  NOP ;  /* 0x0000000000007918 */ /* 0x000fe20000000000 */
[----:B------:R-:W-:-:S02]  /*0870*/  SEL R0, RZ, 0x1, !P0 ;  /* 0x00000001ff007807 */ /* 0x000fc40004000000 */
[----:B------:R-:W-:Y:S02]  /*0880*/  @P2 SEL R13, RZ, 0x1, P5 ;  /* 0x00000001ff0d2807 */ /* 0x000fe40002800000 */
[----:B------:R-:W-:Y:S02]  /*0890*/  SEL R7, R7, 0x2, P6 ;  /* 0x0000000207077807 */ /* 0x000fe40003000000 */
[----:B------:R-:W-:Y:S01]  /*08a0*/  LOP3.LUT R13, R13, R0, RZ, 0xc0, !PT ;  /* 0x000000000d0d7212 */ /* 0x000fe200078ec0ff */
[----:B------:R2:W1:Y:S01]  /*08b0*/  @!UP2 SYNCS.EXCH.64 URZ, [UR9+0x40], UR6 ;  /* 0x00004006093fa5b2 */ /* 0x0004620008000100 */
[----:B------:R2:W4:Y:S01]  /*08c0*/  @!UP3 SYNCS.EXCH.64 URZ, [UR9+0x48], UR6 ;  /* 0x00004806093fb5b2 */ /* 0x0005220008000100 */
[----:B------:R2:W0:Y:S01]  /*08d0*/  @!UP4 SYNCS.EXCH.64 URZ, [UR9+0x50], UR6 ;  /* 0x00005006093fc5b2 */ /* 0x0004220008000100 */
[----:B------:R2:W0:Y:S01]  /*08e0*/  @!UP5 SYNCS.EXCH.64 URZ, [UR9+0x58], UR6 ;  /* 0x00005806093fd5b2 */ /* 0x0004220008000100 */
[----:B------:R-:W-:Y:S01]  /*08f0*/  NOP ;  /* 0x0000000000007918 */ /* 0x000fe20000000000 */
[----:B--23--:R-:W-:Y:S05]  /*0900*/  @!P3 BRA `(.L_x_3) ;  /* 0x000000000008b947 */ /* 0x00cfea0003800000 */
[----:B01--4-:R-:W-:Y:S01]  /*0910*/  UCGABAR_ARV ;  /* 0x00000000000079c7 */ /* 0x013fe20008000000 */
[----:B------:R-:W-:Y:S05]  /*0920*/  BRA `(.L_x_4) ;  /* 0x0000000000047947 */ /* 0x000fea0003800000 */
.L_x_3:
[----:B01--4-:R-:W-:Y:S01]  /*0930*/  NOP ;  /* 0x0000000000007918 */ /* 0x013fe20000000000 */
.L_x_4:
[----:B------:R-:W-:Y:S01]  /*0940*/  ULDC.64 UR4, c[0x0][0x598] ;  /* 0x0001660000047ab9 */ /* 0x000fe20000000a00 */
[----:B------:R-:W-:Y:S01]  /*0950*/  ULDC.64 UR18, c[0x0][0x208] ;  /* 0x0000820000127ab9 */ /* 0x000fe20000000a00 */
[----:B------:R-:W-:-:S04]  /*0960*/  ISETP.NE.U32.AND P0, PT, RZ, UR4, PT ;  /* 0x00000004ff007c0c */ /* 0x000fc8000bf05070 */
[----:B------:R-:W-:-:S13]  /*0970*/  ISETP.NE.AND.EX P0, PT, RZ, UR5, PT, P0 ;  /* 0x00000005ff007c0c */ /* 0x000fda000bf05300 */
[----:B------:R-:W-:Y:S05]  /*0980*/  @!P0 BRA `(.L_x_5) ;  /* 0x00000000001c8947 */ /* 0x000fea0003800000 */
[----:B------:R-:W0:Y:S02]  /*0990*/  LDC.64 R2, c[0x0][0x598] ;  /* 0x00016600ff027b82 */ /* 0x000e240000000a00 */
[----:B0-----:R-:W2:Y:S02]  /*09a0*/  LDG.E.64 R2, desc[UR18][R2.64] ;  /* 0x0000001202027981 */ /* 0x001ea4000c1e1b00 */
[----:B--2---:R-:W-:-:S04]  /*09b0*/  ISETP.NE.U32.AND P0, PT, R2, RZ, PT ;  /* 0x000000ff0200720c */ /* 0x004fc80003f05070 */
[----:B------:R-:W-:-:S13]  /*09c0*/  ISETP.NE.AND.EX P0, PT, R3, RZ, PT, P0 ;  /* 0x000000ff0300720c */ /* 0x000fda0003f05300 */
[----:B------:R-:W-:Y:S05]  /*09d0*/  @!P0 BRA `(.L_x_5) ;  /* 0x0000000000088947 */ /* 0x000fea0003800000 */
[----:B------:R0:W5:Y:S01]  /*09e0*/  LD.E R14, desc[UR18][R2.64] ;  /* 0x00000012020e7980 */ /* 0x000162000c101900 */
[----:B------:R-:W-:Y:S05]  /*09f0*/  BRA `(.L_x_6) ;  /* 0x0000000000207947 */ /* 0x000fea0003800000 */
.L_x_5:
[----:B------:R-:W-:Y:S02]  /*0a00*/  ULDC.64 UR4, c[0x0][0x588] ;  /* 0x0001620000047ab9 */ /* 0x000fe40000000a00 */
[----:B------:R-:W-:-:S04]  /*0a10*/  ISETP.NE.U32.AND P0, PT, RZ, UR4, PT ;  /* 0x00000004ff007c0c */ /* 0x000fc8000bf05070 */
[----:B------:R-:W-:-:S13]  /*0a20*/  ISETP.NE.AND.EX P0, PT, RZ, UR5, PT, P0 ;  /* 0x00000005ff007c0c */ /* 0x000fda000bf05300 */
[----:B------:R-:W-:Y:S05]  /*0a30*/  @!P0 BRA `(.L_x_7) ;  /* 0x00000000000c8947 */ /* 0x000fea0003800000 */
[----:B------:R-:W0:Y:S02]  /*0a40*/  LDC.64 R14, c[0x0][0x588] ;  /* 0x00016200ff0e7b82 */ /* 0x000e240000000a00 */
[----:B0-----:R1:W5:Y:S01]  /*0a50*/  LDG.E R14, desc[UR18][R14.64] ;  /* 0x000000120e0e7981 */ /* 0x001362000c1e1900 */
[----:B------:R-:W-:Y:S05]  /*0a60*/  BRA `(.L_x_6) ;  /* 0x0000000000047947 */ /* 0x000fea0003800000 */
.L_x_7:
[----:B------:R-:W2:Y:S02]  /*0a70*/  LDC R14, c[0x0][0x580] ;  /* 0x00016000ff0e7b82 */ /* 0x000ea40000000800 */
.L_x_6:
[----:B------:R-:W-:Y:S02]  /*0a80*/  ULDC.64 UR4, c[0x0][0x5a0] ;  /* 0x0001680000047ab9 */ /* 0x000fe40000000a00 */
[----:B------:R-:W-:-:S04]  /*0a90*/  ISETP.NE.U32.AND P0, PT, RZ, UR4, PT ;  /* 0x00000004ff007c0c */ /* 0x000fc8000bf05070 */
[----:B------:R-:W-:-:S13]  /*0aa0*/  ISETP.NE.AND.EX P0, PT, RZ, UR5, PT, P0 ;  /* 0x00000005ff007c0c */ /* 0x000fda000bf05300 */
[----:B------:R-:W-:Y:S05]  /*0ab0*/  @!P0 BRA `(.L_x_8) ;  /* 0x00000000001c8947 */ /* 0x000fea0003800000 */
[----:B0-----:R-:W0:Y:S02]  /*0ac0*/  LDC.64 R2, c[0x0][0x5a0] ;  /* 0x00016800ff027b82 */ /* 0x001e240000000a00 */
[----:B0-----:R-:W3:Y:S02]  /*0ad0*/  LDG.E.64 R2, desc[UR18][R2.64] ;  /* 0x0000001202027981 */ /* 0x001ee4000c1e1b00 */
[----:B---3--:R-:W-:-:S04]  /*0ae0*/  ISETP.NE.U32.AND P0, PT, R2, RZ, PT ;  /* 0x000000ff0200720c */ /* 0x008fc80003f05070 */
[----:B------:R-:W-:-:S13]  /*0af0*/  ISETP.NE.AND.EX P0, PT, R3, RZ, PT, P0 ;  /* 0x000000ff0300720c */ /* 0x000fda0003f05300 */
[----:B------:R-:W-:Y:S05]  /*0b00*/  @!P0 BRA `(.L_x_8) ;  /* 0x0000000000088947 */ /* 0x000fea0003800000 */
[----:B-1----:R0:W5:Y:S01]  /*0b10*/  LD.E R15, desc[UR18][R2.64] ;  /* 0x00000012020f7980 */ /* 0x002162000c101900 */
[----:B------:R-:W-:Y:S05]  /*0b20*/  BRA `(.L_x_9) ;  /* 0x0000000000207947 */ /* 0x000fea0003800000 */
.L_x_8:
[----:B------:R-:W-:Y:S02]  /*0b30*/  ULDC.64 UR4, c[0x0][0x590] ;  /* 0x0001640000047ab9 */ /* 0x000fe40000000a00 */
[----:B------:R-:W-:-:S04]  /*0b40*/  ISETP.NE.U32.AND P0, PT, RZ, UR4, PT ;  /* 0x00000004ff007c0c */ /* 0x000fc8000bf05070 */
[----:B------:R-:W-:-:S13]  /*0b50*/  ISETP.NE.AND.EX P0, PT, RZ, UR5, PT, P0 ;  /* 0x00000005ff007c0c */ /* 0x000fda000bf05300 */
[----:B------:R-:W-:Y:S05]  /*0b60*/  @!P0 BRA `(.L_x_10) ;  /* 0x00000000000c8947 */ /* 0x000fea0003800000 */
[----:B0-----:R-:W1:Y:S02]  /*0b70*/  LDC.64 R2, c[0x0][0x590] ;  /* 0x00016400ff027b82 */ /* 0x001e640000000a00 */
[----:B-1----:R1:W5:Y:S01]  /*0b80*/  LDG.E R15, desc[UR18][R2.64] ;  /* 0x00000012020f7981 */ /* 0x002362000c1e1900 */
[----:B------:R-:W-:Y:S05]  /*0b90*/  BRA `(.L_x_9) ;  /* 0x0000000000047947 */ /* 0x000fea0003800000 */
.L_x_10:
[----:B-1----:R-:W3:Y:S02]  /*0ba0*/  LDC R15, c[0x0][0x584] ;  /* 0x00016100ff0f7b82 */ /* 0x002ee40000000800 */
.L_x_9:
[----:B------:R-:W4:Y:S01]  /*0bb0*/  LDC R0, c[0x0][0x65c] ;  /* 0x00019700ff007b82 */ /* 0x000f220000000800 */
[----:B------:R-:W-:Y:S01]  /*0bc0*/  ULDC UR8, c[0x0][0x28c] ;  /* 0x0000a30000087ab9 */ /* 0x000fe20000000800 */
[----:B------:R-:W-:Y:S01]  /*0bd0*/  ISETP.NE.AND P0, PT, R6, 0x2, PT ;  /* 0x000000020600780c */ /* 0x000fe20003f05270 */
[----:B------:R-:W-:Y:S01]  /*0be0*/  UIADD3 UR8, UR8, 0x1f, URZ ;  /* 0x0000001f08087890 */ /* 0x000fe2000fffe03f */
[----:B------:R-:W-:Y:S01]  /*0bf0*/  IMAD.U32 R4, RZ, RZ, UR12 ;  /* 0x0000000cff047e24 */ /* 0x000fe2000f8e00ff */
[----:B------:R-:W-:Y:S01]  /*0c00*/  UMOV UR5, URZ ;  /* 0x0000003f00057c82 */ /* 0x000fe20008000000 */
[----:B------:R-:W-:Y:S01]  /*0c10*/  UMOV UR4, URZ ;  /* 0x0000003f00047c82 */ /* 0x000fe20008000000 */
[----:B------:R-:W-:-:S04]  /*0c20*/  USHF.R.S32.HI UR9, URZ, 0x1f, UR8 ;  /* 0x0000001f3f097899 */ /* 0x000fc80008011408 */
[----:B------:R-:W-:-:S04]  /*0c30*/  ULEA.HI UR9, UR9, UR8, URZ, 0x5 ;  /* 0x0000000809097291 */ /* 0x000fc8000f8f283f */
[----:B------:R-:W-:Y:S01]  /*0c40*/  USHF.R.S32.HI UR13, URZ, 0x5, UR9 ;  /* 0x000000053f0d7899 */ /* 0x000fe20008011409 */
[----:B----4-:R-:W-:-:S13]  /*0c50*/  ISETP.NE.AND P2, PT, R0, 0x1, PT ;  /* 0x000000010000780c */ /* 0x010fda0003f45270 */
[----:B01----:R-:W0:Y:S01]  /*0c60*/  @P2 LDC R3, c[0x0][0x10] ;  /* 0x00000400ff032b82 */ /* 0x003e220000000800 */
[----:B------:R-:W-:Y:S02]  /*0c70*/  @P2 IMAD.MOV.U32 R17, RZ, RZ, RZ ;  /* 0x000000ffff112224 */ /* 0x000fe400078e00ff */
[----:B------:R-:W-:-:S05]  /*0c80*/  @P2 IMAD.MOV.U32 R5, RZ, RZ, RZ ;  /* 0x000000ffff052224 */ /* 0x000fca00078e00ff */
[----:B------:R-:W1:Y:S01]  /*0c90*/  @!P2 LDC R9, c[0x0][0xc] ;  /* 0x00000300ff09ab82 */ /* 0x000e620000000800 */
[----:B------:R-:W-:Y:S01]  /*0ca0*/  ULDC UR6, c[0x0][0xc] ;  /* 0x0000030000067ab9 */ /* 0x000fe20000000800 */
[----:B------:R-:W-:Y:S02]  /*0cb0*/  ULDC UR7, c[0x0][0x10] ;  /* 0x0000040000077ab9 */ /* 0x000fe40000000800 */
[----:B------:R-:W-:-:S04]  /*0cc0*/  UIMAD.WIDE.U32 UR6, UR6, UR7, URZ ;  /* 0x00000007060672a5 */ /* 0x000fc8000f8e003f */
[----:B------:R-:W4:Y:S01]  /*0cd0*/  LDC R8, c[0x0][0x14] ;  /* 0x00000500ff087b82 */ /* 0x000f220000000800 */
[----:B0-----:R-:W-:-:S04]  /*0ce0*/  @P2 IMAD.WIDE.U32 R2, R3, UR12, R16 ;  /* 0x0000000c03022c25 */ /* 0x001fc8000f8e0010 */
[----:B------:R-:W-:Y:S02]  /*0cf0*/  @P2 IMAD.IADD R3, R3, 0x1, R5 ;  /* 0x0000000103032824 */ /* 0x000fe400078e0205 */
[----:B------:R-:W-:Y:S02]  /*0d00*/  IMAD.MOV.U32 R5, RZ, RZ, RZ ;  /* 0x000000ffff057224 */ /* 0x000fe400078e00ff */
[----:B-1----:R-:W-:-:S04]  /*0d10*/  @!P2 IMAD.WIDE.U32 R4, R16, R9, R4 ;  /* 0x000000091004a225 */ /* 0x002fc800078e0004 */
[----:B------:R-:W-:Y:S02]  /*0d20*/  @!P2 IMAD.MOV.U32 R2, RZ, RZ, R4 ;  /* 0x000000ffff02a224 */ /* 0x000fe400078e0004 */
[C---:B----4-:R-:W-:Y:S02]  /*0d30*/  IMAD R21, R8.reuse, UR7, RZ ;  /* 0x0000000708157c24 */ /* 0x050fe4000f8e02ff */
[----:B------:R-:W-:Y:S01]  /*0d40*/  IMAD.WIDE.U32 R8, R8, UR6, RZ ;  /* 0x0000000608087c25 */ /* 0x000fe2000f8e00ff */
[----:B------:R-:W-:-:S03]  /*0d50*/  ULDC.64 UR6, c[0x0][0x650] ;  /* 0x0001940000067ab9 */ /* 0x000fc60000000a00 */
[----:B------:R-:W-:Y:S02]  /*0d60*/  @!P2 IMAD.MOV.U32 R3, RZ, RZ, R5 ;  /* 0x000000ffff03a224 */ /* 0x000fe400078e0005 */
[----:B------:R-:W-:Y:S01]  /*0d70*/  IMAD.IADD R0, R9, 0x1, R21 ;  /* 0x0000000109007824 */ /* 0x000fe200078e0215 */
[----:B------:R-:W-:Y:S06]  /*0d80*/  @P0 BRA `(.L_x_11) ;  /* 0x0000000000200947 */ /* 0x000fec0003800000 */
[----:B------:R-:W-:Y:S01]  /*0d90*/  UISETP.GE.U32.AND UP0, UPT, UR13, 0x3, UPT ;  /* 0x000000030d00788c */ /* 0x000fe2000bf06070 */
[----:B------:R-:W-:Y:S01]  /*0da0*/  IADD3 R2, P0, R2, R8, RZ ;  /* 0x0000000802027210 */ /* 0x000fe20007f1e0ff */
[----:B------:R-:W-:-:S04]  /*0db0*/  UIMAD.WIDE.U32 UR4, UR13, -0x55555555, URZ ;  /* 0xaaaaaaab0d0478a5 */ /* 0x000fc8000f8e003f */
[----:B------:R-:W-:Y:S01]  /*0dc0*/  USHF.R.U32.HI UR5, URZ, 0x1, UR5 ;  /* 0x000000013f057899 */ /* 0x000fe20008011605 */
[----:B------:R-:W-:Y:S02]  /*0dd0*/  IMAD.X R3, R0, 0x1, R3, P0 ;  /* 0x0000000100037824 */ /* 0x000fe400000e0603 */
[----:B------:R-:W-:Y:S02]  /*0de0*/  UMOV UR4, URZ ;  /* 0x0000003f00047c82 */ /* 0x000fe40008000000 */
[----:B------:R-:W-:Y:S02]  /*0df0*/  @UP0 ULOP3.LUT UR4, UR5, 0x1, URZ, 0xc0, !UPT ;  /* 0x0000000105040892 */ /* 0x000fe4000f8ec03f */
[----:B------:R-:W-:-:S12]  /*0e00*/  UIMAD UR5, UR5, -0x3, UR13 ;  /* 0xfffffffd050578a4 */ /* 0x000fd8000f8e020d */
.L_x_11:
[----:B------:R-:W-:Y:S01]  /*0e10*/  ISETP.GE.U32.AND P0, PT, R2, UR6, PT ;  /* 0x0000000602007c0c */ /* 0x000fe2000bf06070 */
[----:B------:R-:W-:Y:S01]  /*0e20*/  IMAD.MOV.U32 R6, RZ, RZ, -0x1 ;  /* 0xffffffffff067424 */ /* 0x000fe200078e00ff */
[----:B------:R-:W-:Y:S01]  /*0e30*/  PRMT R20, RZ, 0x7610, R20 ;  /* 0x00007610ff147816 */ /* 0x000fe20000000014 */
[----:B------:R-:W-:Y:S01]  /*0e40*/  IMAD.MOV.U32 R5, RZ, RZ, -0x1 ;  /* 0xffffffffff057424 */ /* 0x000fe200078e00ff */
[----:B------:R-:W-:Y:S01]  /*0e50*/  ISETP.GE.U32.AND.EX P0, PT, R3, UR7, PT, P0 ;  /* 0x0000000703007c0c */ /* 0x000fe2000bf06100 */
[----:B------:R-:W-:-:S12]  /*0e60*/  IMAD.MOV.U32 R4, RZ, RZ, -0x1 ;  /* 0xffffffffff047424 */ /* 0x000fd800078e00ff */
[----:B------:R-:W-:Y:S05]  /*0e70*/  @P0 BRA `(.L_x_12) ;  /* 0x0000000400240947 */ /* 0x000fea0003800000 */
[----:B------:R-:W0:Y:S01]  /*0e80*/  LDC.64 R30, c[0x0][0x628] ;  /* 0x00018a00ff1e7b82 */ /* 0x000e220000000a00 */
[----:B------:R-:W-:Y:S02]  /*0e90*/  IMAD.MOV.U32 R4, RZ, RZ, R2 ;  /* 0x000000ffff047224 */ /* 0x000fe400078e0002 */
[----:B------:R-:W-:-:S05]  /*0ea0*/  IMAD.MOV.U32 R5, RZ, RZ, R3 ;  /* 0x000000ffff057224 */ /* 0x000fca00078e0003 */
[----:B------:R-:W1:Y:S08]  /*0eb0*/  LDC R6, c[0x0][0x630] ;  /* 0x00018c00ff067b82 */ /* 0x000e700000000800 */
[----:B------:R-:W4:Y:S01]  /*0ec0*/  LDC.64 R32, c[0x0][0x620] ;  /* 0x00018800ff207b82 */ /* 0x000f220000000a00 */
[----:B0-----:R-:W-:-:S04]  /*0ed0*/  ISETP.NE.U32.AND P0, PT, R30, RZ, PT ;  /* 0x000000ff1e00720c */ /* 0x001fc80003f05070 */
[----:B------:R-:W-:-:S13]  /*0ee0*/  ISETP.NE.AND.EX P0, PT, R31, RZ, PT, P0 ;  /* 0x000000ff1f00720c */ /* 0x000fda0003f05300 */
[----:B-1--4-:R-:W-:Y:S05]  /*0ef0*/  @!P0 BRA `(.L_x_13) ;  /* 0x0000000000288947 */ /* 0x012fea0003800000 */
[----:B------:R-:W0:Y:S02]  /*0f00*/  LDC R23, c[0x0][0x634] ;  /* 0x00018d00ff177b82 */ /* 0x000e240000000800 */
[----:B0-----:R-:W-:-:S05]  /*0f10*/  IADD3 R23, P0, R2, R23, RZ ;  /* 0x0000001702177210 */ /* 0x001fca0007f1e0ff */
[----:B------:R-:W-:-:S04]  /*0f20*/  IMAD.X R29, RZ, RZ, R3, P0 ;  /* 0x000000ffff1d7224 */ /* 0x000fc800000e0603 */
[----:B------:R-:W-:-:S04]  /*0f30*/  IMAD.WIDE.U32 R4, R29, R30, RZ ;  /* 0x0000001e1d047225 */ /* 0x000fc800078e00ff */
[----:B------:R-:W-:-:S04]  /*0f40*/  IMAD.WIDE.U32 R20, P0, R23, R31, R4 ;  /* 0x0000001f17147225 */ /* 0x000fc80007800004 */
[----:B------:R-:W-:-:S04]  /*0f50*/  IMAD.WIDE.U32 R4, R23, R30, RZ ;  /* 0x0000001e17047225 */ /* 0x000fc800078e00ff */
[----:B------:R-:W-:Y:S01]  /*0f60*/  IMAD.X R23, RZ, RZ, RZ, P0 ;  /* 0x000000ffff177224 */ /* 0x000fe200000e06ff */
[----:B------:R-:W-:Y:S01]  /*0f70*/  IADD3 RZ, P0, R5, R20, RZ ;  /* 0x0000001405ff7210 */ /* 0x000fe20007f1e0ff */
[----:B------:R-:W-:-:S04]  /*0f80*/  IMAD.MOV.U32 R22, RZ, RZ, R21 ;  /* 0x000000ffff167224 */ /* 0x000fc800078e0015 */
[----:B------:R-:W-:-:S08]  /*0f90*/  IMAD.WIDE.U32.X R4, R29, R31, R22, P0 ;  /* 0x0000001f1d047225 */ /* 0x000fd000000e0416 */
.L_x_13:
[----:B------:R-:W0:Y:S01]  /*0fa0*/  LDC.64 R34, c[0x0][0x640] ;  /* 0x00019000ff227b82 */ /* 0x000e220000000a00 */
[-CC-:B------:R-:W-:Y:S01]  /*0fb0*/  SHF.R.U64 R36, R4, R6.reuse, R5.reuse ;  /* 0x0000000604247219 */ /* 0x180fe20000001205 */
[----:B------:R-:W-:Y:S01]  /*0fc0*/  IMAD.MOV.U32 R39, RZ, RZ, 0x1 ;  /* 0x00000001ff277424 */ /* 0x000fe200078e00ff */
[----:B------:R-:W-:Y:S02]  /*0fd0*/  SHF.R.U32.HI R4, RZ, R6, R5 ;  /* 0x00000006ff047219 */ /* 0x000fe40000011605 */
[----:B------:R-:W-:-:S03]  /*0fe0*/  IADD3 R21, P0, RZ, -R36, RZ ;  /* 0x80000024ff157210 */ /* 0x000fc60007f1e0ff */
[----:B------:R-:W1:Y:S02]  /*0ff0*/  LDC R20, c[0x0][0x618] ;  /* 0x00018600ff147b82 */ /* 0x000e640000000800 */
[----:B------:R-:W-:-:S04]  /*1000*/  IMAD.X R5, RZ, RZ, ~R4, P0 ;  /* 0x000000ffff057224 */ /* 0x000fc800000e0e04 */
[-C--:B------:R-:W-:Y:S02]  /*1010*/  IMAD R6, R5, R32.reuse, RZ ;  /* 0x0000002005067224 */ /* 0x080fe400078e02ff */
[----:B------:R-:W4:Y:S01]  /*1020*/  LDC R23, c[0x0][0x608] ;  /* 0x00018200ff177b82 */ /* 0x000f220000000800 */
[----:B------:R-:W-:-:S04]  /*1030*/  IMAD.WIDE.U32 R4, R21, R32, R2 ;  /* 0x0000002015047225 */ /* 0x000fc800078e0002 */
[----:B------:R-:W-:-:S03]  /*1040*/  IMAD R21, R21, R33, R6 ;  /* 0x0000002115157224 */ /* 0x000fc600078e0206 */
[----:B------:R-:W2:Y:S01]  /*1050*/  LDC R26, c[0x0][0x658] ;  /* 0x00019600ff1a7b82 */ /* 0x000ea20000000800 */
[----:B------:R-:W-:Y:S01]  /*1060*/  IMAD.IADD R5, R5, 0x1, R21 ;  /* 0x0000000105057824 */ /* 0x000fe200078e0215 */
[----:B0-----:R-:W-:Y:S01]  /*1070*/  ISETP.NE.U32.AND P0, PT, R34, RZ, PT ;  /* 0x000000ff2200720c */ /* 0x001fe20003f05070 */
[----:B------:R-:W-:-:S03]  /*1080*/  IMAD.MOV.U32 R21, RZ, RZ, -0x1 ;  /* 0xffffffffff157424 */ /* 0x000fc600078e00ff */
[----:B------:R-:W-:Y:S02]  /*1090*/  ISETP.NE.AND.EX P0, PT, R35, RZ, PT, P0 ;  /* 0x000000ff2300720c */ /* 0x000fe40003f05300 */
[----:B------:R-:W0:Y:S01]  /*10a0*/  LDC R33, c[0x0][0x600] ;  /* 0x00018000ff217b82 */ /* 0x000e220000000800 */
[-CC-:B-1----:R-:W-:Y:S02]  /*10b0*/  SHF.R.U64 R31, R4, R20.reuse, R5.reuse ;  /* 0x00000014041f7219 */ /* 0x182fe40000001205 */
[----:B------:R-:W-:-:S05]  /*10c0*/  SHF.R.U32.HI R4, RZ, R20, R5 ;  /* 0x00000014ff047219 */ /* 0x000fca0000011605 */
[----:B------:R-:W1:Y:S01]  /*10d0*/  LDC R28, c[0x0][0x648] ;  /* 0x00019200ff1c7b82 */ /* 0x000e620000000800 */
[-CC-:B----4-:R-:W-:Y:S02]  /*10e0*/  SHF.R.U64 R41, R31, R23.reuse, R4.reuse ;  /* 0x000000171f297219 */ /* 0x190fe40000001204 */
[----:B------:R-:W-:-:S05]  /*10f0*/  SHF.R.U32.HI R5, RZ, R23, R4 ;  /* 0x00000017ff057219 */ /* 0x000fca0000011604 */
[----:B------:R-:W4:Y:S01]  /*1100*/  LDC R37, c[0x0][0x638] ;  /* 0x00018e00ff257b82 */ /* 0x000f220000000800 */
[-C--:B--2---:R-:W-:Y:S02]  /*1110*/  SHF.L.U32 R4, R21, R26.reuse, RZ ;  /* 0x0000001a15047219 */ /* 0x084fe400000006ff */
[--C-:B------:R-:W-:Y:S02]  /*1120*/  SHF.R.U64 R32, R41, R26, R5.reuse ;  /* 0x0000001a29207219 */ /* 0x100fe40000001205 */
[----:B------:R-:W-:Y:S02]  /*1130*/  LOP3.LUT R6, RZ, R4, RZ, 0x33, !PT ;  /* 0x00000004ff067212 */ /* 0x000fe400078e33ff */
[----:B------:R-:W-:Y:S01]  /*1140*/  SHF.R.U32.HI R5, RZ, R26, R5 ;  /* 0x0000001aff057219 */ /* 0x000fe20000011605 */
[----:B------:R-:W2:Y:S01]  /*1150*/  LDC R30, c[0x0][0x610] ;  /* 0x00018400ff1e7b82 */ /* 0x000ea20000000800 */
[----:B------:R-:W-:Y:S01]  /*1160*/  IMAD.MOV.U32 R4, RZ, RZ, R32 ;  /* 0x000000ffff047224 */ /* 0x000fe200078e0020 */
[----:B------:R-:W-:Y:S06]  /*1170*/  @!P0 BRA `(.L_x_14) ;  /* 0x0000000000288947 */ /* 0x000fec0003800000 */
[----:B------:R-:W3:Y:S02]  /*1180*/  LDC R23, c[0x0][0x64c] ;  /* 0x00019300ff177b82 */ /* 0x000ee40000000800 */
[----:B---3--:R-:W-:-:S05]  /*1190*/  IADD3 R23, P0, R32, R23, RZ ;  /* 0x0000001720177210 */ /* 0x008fca0007f1e0ff */
        /* <DEDUP_REMOVED lines=8> */
.L_x_14:
[----:B-1----:R-:W-:Y:S01]  /*1220*/  SHF.R.U64 R17, R4, R28, R5 ;  /* 0x0000001c04117219 */ /* 0x002fe20000001205 */
[----:B------:R-:W-:Y:S01]  /*1230*/  @P2 IMAD R25, R27, R24, R16 ;  /* 0x000000181b192224 */ /* 0x000fe200078e0210 */
[----:B------:R-:W-:Y:S02]  /*1240*/  SHF.L.U32 R4, R39, R26, RZ ;  /* 0x0000001a27047219 */ /* 0x000fe400000006ff */
[----:B------:R-:W-:Y:S01]  /*1250*/  LOP3.LUT R5, R41, R6, RZ, 0xc0, !PT ;  /* 0x0000000629057212 */ /* 0x000fe200078ec0ff */
[----:B0-----:R-:W-:Y:S02]  /*1260*/  VIADD R6, R33, 0xffffffff ;  /* 0xffffffff21067836 */ /* 0x001fe40000000000 */
[----:B------:R-:W-:Y:S02]  /*1270*/  IMAD.MOV R20, RZ, RZ, -R17 ;  /* 0x000000ffff147224 */ /* 0x000fe400078e0a11 */
[----:B------:R-:W-:Y:S01]  /*1280*/  IMAD R16, R4, R17, R5 ;  /* 0x0000001104107224 */ /* 0x000fe200078e0205 */
[----:B------:R-:W-:Y:S01]  /*1290*/  LOP3.LUT R17, R31, R6, RZ, 0xc0, !PT ;  /* 0x000000061f117212 */ /* 0x000fe200078ec0ff */
[----:B----4-:R-:W-:-:S02]  /*12a0*/  IMAD R4, R20, R37, R32 ;  /* 0x0000002514047224 */ /* 0x010fc400078e0220 */
[----:B--2---:R-:W-:Y:S02]  /*12b0*/  IMAD R6, R16, R30, R25 ;  /* 0x0000001e10067224 */ /* 0x004fe400078e0219 */
[----:B------:R-:W-:Y:S02]  /*12c0*/  IMAD R17, R4, R33, R17 ;  /* 0x0000002104117224 */ /* 0x000fe400078e0211 */
[----:B------:R-:W-:Y:S02]  /*12d0*/  IMAD.MOV.U32 R20, RZ, RZ, 0x1 ;  /* 0x00000001ff147424 */ /* 0x000fe400078e00ff */
[----:B------:R-:W-:Y:S01]  /*12e0*/  IMAD.MOV.U32 R4, RZ, RZ, R36 ;  /* 0x000000ffff047224 */ /* 0x000fe200078e0024 */
[----:B------:R-:W-:Y:S02]  /*12f0*/  SEL R5, R17, R6, !P2 ;  /* 0x0000000611057207 */ /* 0x000fe40005000000 */
[----:B------:R-:W-:-:S07]  /*1300*/  SEL R6, R6, R17, !P2 ;  /* 0x0000001106067207 */ /* 0x000fce0005000000 */
.L_x_12:
[----:B------:R-:W-:Y:S05]  /*1310*/  @!P3 BRA `(.L_x_15) ;  /* 0x00000000000cb947 */ /* 0x000fea0003800000 */
[----:B------:R-:W-:Y:S01]  /*1320*/  UCGABAR_WAIT ;  /* 0x0000000000007dc7 */ /* 0x000fe20008000000 */
[----:B------:R-:W-:Y:S01]  /*1330*/  CCTL.IVALL ;  /* 0x00000000ff00798f */ /* 0x000fe20002000000 */
[----:B------:R-:W-:Y:S05]  /*1340*/  BRA `(.L_x_16) ;  /* 0x0000000000047947 */ /* 0x000fea0003800000 */
.L_x_15:
[----:B------:R-:W-:Y:S06]  /*1350*/  BAR.SYNC.DEFER_BLOCKING 0x0 ;  /* 0x0000000000007b1d */ /* 0x000fec0000010000 */
.L_x_16:
[----:B------:R-:W-:Y:S05]  /*1360*/  @!P4 BRA `(.L_x_17) ;  /* 0x0000006c0040c947 */ /* 0x000fea0003800000 */
[----:B------:R-:W-:-:S13]  /*1370*/  ISETP.GT.U32.AND P0, PT, R38, 0x1, PT ;  /* 0x000000012600780c */ /* 0x000fda0003f04070 */
[----:B------:R-:W-:Y:S05]  /*1380*/  @P0 EXIT ;  /* 0x000000000000094d */ /* 0x000fea0003800000 */
.L_x_18:
[----:B------:R-:W-:-:S08]  /*1390*/  NOP ;  /* 0x0000000000007918 */ /* 0x000fd00000000000 */
[----:B------:R-:W0:Y:S02]  /*13a0*/  USETMAXREG.TRY_ALLOC.CTAPOOL UP0, 0xe8 ;  /* 0x000000e8000079c8 */ /* 0x000e240008000600 */
[----:B0-----:R-:W-:-:S13]  /*13b0*/  PLOP3.LUT P0, PT, PT, PT, UP0, 0x80, 0x0 ;  /* 0x000000000000781c */ /* 0x001fda0003f0f008 */
[----:B------:R-:W-:Y:S05]  /*13c0*/  @!P0 BRA `(.L_x_18) ;  /* 0xfffffffc00f08947 */ /* 0x000fea000383ffff */
[----:B------:R-:W-:-:S13]  /*13d0*/  LOP3.LUT P0, RZ, R20, 0xff, RZ, 0xc0, !PT ;  /* 0x000000ff14ff7812 */ /* 0x000fda000780c0ff */
[----:B------:R-:W-:Y:S05]  /*13e0*/  @!P0 EXIT ;  /* 0x000000000000894d */ /* 0x000fea0003800000 */
[----:B------:R-:W0:Y:S01]  /*13f0*/  S2UR UR6, SR_CgaCtaId ;  /* 0x00000000000679c3 */ /* 0x000e220000008800 */
[CC--:B------:R-:W-:Y:S01]  /*1400*/  LEA.HI R11, R19.reuse, R10.reuse, RZ, 0x2 ;  /* 0x0000000a130b7211 */ /* 0x0c0fe200078f10ff */
[----:B------:R-:W-:Y:S01]  /*1410*/  UIADD3 UR7, UR15, -0x1, URZ ;  /* 0xffffffff0f077890 */ /* 0x000fe2000fffe03f */
[----:B------:R-:W-:Y:S01]  /*1420*/  LEA.HI R19, R19, R10, RZ, 0x5 ;  /* 0x0000000a13137211 */ /* 0x000fe200078f28ff */
[----:B------:R-:W-:Y:S01]  /*1430*/  UMOV UR12, 0x400 ;  /* 0x00000400000c7882 */ /* 0x000fe20000000000 */
[--C-:B------:R-:W-:Y:S01]  /*1440*/  SHF.R.S32.HI R18, RZ, 0x2, R11.reuse ;  /* 0x00000002ff127819 */ /* 0x100fe2000001140b */
[----:B------:R-:W-:Y:S01]  /*1450*/  UISETP.LT.AND UP0, UPT, UR13, 0x1, UPT ;  /* 0x000000010d00788c */ /* 0x000fe2000bf01270 */
[----:B------:R-:W-:Y:S01]  /*1460*/  SHF.R.S32.HI R17, RZ, 0x1f, R11 ;  /* 0x0000001fff117819 */ /* 0x000fe2000001140b */
[----:B------:R-:W-:Y:S01]  /*1470*/  USHF.L.U32 UR20, UR13, 0x1, URZ ;  /* 0x000000010d147899 */ /* 0x000fe2000800063f */
[----:B------:R-:W-:Y:S01]  /*1480*/  LOP3.LUT R11, R11, 0xfffffffc, RZ, 0xc0, !PT ;  /* 0xfffffffc0b0b7812 */ /* 0x000fe200078ec0ff */
[----:B------:R-:W-:Y:S01]  /*1490*/  USEL UR14, UR13, 0x1, UP0 ;  /* 0x000000010d0e7887 */ /* 0x000fe20008000000 */
[----:B------:R-:W-:Y:S01]  /*14a0*/  LEA.HI R17, R17, R18, RZ, 0x3 ;  /* 0x0000001211117211 */ /* 0x000fe200078f18ff */
[----:B------:R-:W-:Y:S01]  /*14b0*/  UISETP.NE.AND UP0, UPT, UR7, URZ, UPT ;  /* 0x0000003f0700728c */ /* 0x000fe2000bf05270 */
[----:B------:R-:W-:Y:S01]  /*14c0*/  LOP3.LUT R148, R7, 0x1, RZ, 0xfc, !PT ;  /* 0x0000000107947812 */ /* 0x000fe200078efcff */
[----:B------:R-:W-:Y:S01]  /*14d0*/  IMAD.IADD R16, R10, 0x1, -R11 ;  /* 0x000000010a107824 */ /* 0x000fe200078e0a0b */
[----:B------:R-:W-:Y:S01]  /*14e0*/  LOP3.LUT R17, R17, 0xfffffff8, RZ, 0xc0, !PT ;  /* 0xfffffff811117812 */ /* 0x000fe200078ec0ff */
[----:B------:R-:W-:-:S04]  /*14f0*/  UIADD3 UR14, -UR14, UR13, URZ ;  /* 0x0000000d0e0e7290 */ /* 0x000fc8000fffe13f */
[----:B------:R-:W-:Y:S01]  /*1500*/  IMAD.IADD R18, R18, 0x1, -R17 ;  /* 0x0000000112127824 */ /* 0x000fe200078e0a11 */
[----:B------:R-:W-:Y:S01]  /*1510*/  SHF.R.S32.HI R17, RZ, 0x5, R19 ;  /* 0x00000005ff117819 */ /* 0x000fe20000011413 */
[----:B0-----:R-:W-:-:S03]  /*1520*/  ULEA UR12, UR6, UR12, 0x18 ;  /* 0x0000000c060c7291 */ /* 0x001fc6000f8ec03f */
[--C-:B------:R-:W-:Y:S01]  /*1530*/  SHF.R.S32.HI R19, RZ, 0x1f, R18.reuse ;  /* 0x0000001fff137819 */ /* 0x100fe20000011412 */
[----:B------:R-:W-:Y:S01]  /*1540*/  USHF.L.U32 UR6, UR7, 0x3, URZ ;  /* 0x0000000307067899 */ /* 0x000fe2000800063f */
[C-C-:B------:R-:W-:Y:S01]  /*1550*/  IMAD R20, R17.reuse, -0x10, -R18.reuse ;  /* 0xfffffff011147824 */ /* 0x140fe200078e0a12 */
[----:B------:R-:W-:Y:S02]  /*1560*/  USEL UR7, URZ, 0x1, UP0 ;  /* 0x000000013f077887 */ /* 0x000fe40008000000 */
[----:B------:R-:W-:Y:S01]  /*1570*/  ULOP3.LUT UR6, UR6, 0x8, URZ, 0xc0, !UPT ;  /* 0x0000000806067892 */ /* 0x000fe2000f8ec03f */
[----:B------:R-:W-:Y:S01]  /*1580*/  IMAD.WIDE R10, R17, 0x10, R18 ;  /* 0x00000010110a7825 */ /* 0x000fe200078e0212 */
[----:B------:R-:W-:Y:S02]  /*1590*/  UIADD3 UR21, UR12, 0x40, URZ ;  /* 0x000000400c157890 */ /* 0x000fe4000fffe03f */
[----:B------:R-:W-:Y:S01]  /*15a0*/  ULOP3.LUT UR22, UR6, 0x8, URZ, 0x3c, !UPT ;  /* 0x0000000806167892 */ /* 0x000fe2000f8e3c3f */
[----:B------:R-:W-:Y:S01]  /*15b0*/  IMAD.U32 R150, RZ, RZ, UR7 ;  /* 0x00000007ff967e24 */ /* 0x000fe2000f8e00ff */
[----:B------:R-:W-:-:S02]  /*15c0*/  ULOP3.LUT UR16, UR6, 0x18, URZ, 0x3c, !UPT ;  /* 0x0000001806107892 */ /* 0x000fc4000f8e3c3f */
[----:B------:R-:W-:Y:S01]  /*15d0*/  ULEA UR15, UR15, UR21, 0x3 ;  /* 0x000000150f0f7291 */ /* 0x000fe2000f8e183f */
[----:B------:R-:W-:Y:S02]  /*15e0*/  ULDC UR6, c[0x0][0x284] ;  /* 0x0000a10000067ab9 */ /* 0x000fe40000000800 */
[----:B------:R-:W-:-:S09]  /*15f0*/  VIADD R17, R20, UR6 ;  /* 0x0000000614117c36 */ /* 0x000fd20008000000 */
.L_x_173:
[----:B------:R-:W-:Y:S01]  /*1600*/  SHF.L.U32 R18, R150, 0x1f, RZ ;  /* 0x0000001f96127819 */ /* 0x000fe200000006ff */
[----:B------:R-:W0:Y:S01]  /*1610*/  LDC R19, c[0x0][0x28c] ;  /* 0x0000a300ff137b82 */ /* 0x000e220000000800 */
[----:B------:R-:W-:Y:S01]  /*1620*/  UMOV UR6, URZ ;  /* 0x0000003f00067c82 */ /* 0x000fe20008000000 */
[----:B------:R-:W-:Y:S01]  /*1630*/  UMOV UR17, UR5 ;  /* 0x0000000500117c82 */ /* 0x000fe20008000000 */
[----:B-1----:R-:W1:Y:S01]  /*1640*/  SYNCS.PHASECHK.TRANS64.TRYWAIT P0, [UR15+-0x8], R18 ;  /* 0xfffff812ff0075a7 */ /* 0x002e62000800014f */
[----:B0-----:R-:W-:Y:S01]  /*1650*/  ISETP.GE.AND P1, PT, R19, 0x1, PT ;  /* 0x000000011300780c */ /* 0x001fe20003f26270 */
[----:B-1-34-:R-:W-:-:S12]  /*1660*/  @!P0 BRA `(.L_x_19) ;  /* 0x0000007800608947 */ /* 0x01afd80003800000 */
.L_x_194:
[----:B------:R-:W-:Y:S01]  /*1670*/  UMOV UR7, URZ ;  /* 0x0000003f00077c82 */ /* 0x000fe20008000000 */
[----:B------:R-:W-:Y:S01]  /*1680*/  UMOV UR8, URZ ;  /* 0x0000003f00087c82 */ /* 0x000fe20008000000 */
[----:B------:R-:W-:Y:S02]  /*1690*/  CS2R R88, SRZ ;  /* 0x0000000000587805 */ /* 0x000fe4000001ff00 */
[----:B------:R-:W-:Y:S02]  /*16a0*/  CS2R R22, SRZ ;  /* 0x0000000000167805 */ /* 0x000fe4000001ff00 */
[----:B------:R-:W-:Y:S02]  /*16b0*/  CS2R R90, SRZ ;  /* 0x00000000005a7805 */ /* 0x000fe4000001ff00 */
[----:B------:R-:W-:Y:S02]  /*16c0*/  CS2R R92, SRZ ;  /* 0x00000000005c7805 */ /* 0x000fe4000001ff00 */
[----:B------:R-:W-:-:S02]  /*16d0*/  CS2R R94, SRZ ;  /* 0x00000000005e7805 */ /* 0x000fc4000001ff00 */
[----:B------:R-:W-:Y:S02]  /*16e0*/  CS2R R96, SRZ ;  /* 0x0000000000607805 */ /* 0x000fe4000001ff00 */
        /* <DEDUP_REMOVED lines=24> */
[----:B------:R-:W-:Y:S01]  /*1870*/  CS2R R146, SRZ ;  /* 0x0000000000927805 */ /* 0x000fe2000001ff00 */
[----:B------:R-:W-:Y:S01]  /*1880*/  IMAD.MOV.U32 R149, RZ, RZ, RZ ;  /* 0x000000ffff957224 */ /* 0x000fe200078e00ff */
[----:B------:R-:W-:Y:S01]  /*1890*/  CS2R R24, SRZ ;  /* 0x0000000000187805 */ /* 0x000fe2000001ff00 */
[----:B------:R-:W-:Y:S01]  /*18a0*/  IMAD.MOV.U32 R151, RZ, RZ, RZ ;  /* 0x000000ffff977224 */ /* 0x000fe200078e00ff */
[----:B------:R-:W-:Y:S01]  /*18b0*/  CS2R R26, SRZ ;  /* 0x00000000001a7805 */ /* 0x000fe2000001ff00 */
[----:B------:R-:W-:Y:S01]  /*18c0*/  IMAD.U32 R152, RZ, RZ, UR4 ;  /* 0x00000004ff987e24 */ /* 0x000fe2000f8e00ff */
        /* <DEDUP_REMOVED lines=29> */
[----:B------:R-:W-:Y:S01]  /*1aa0*/  CS2R R86, SRZ ;  /* 0x0000000000567805 */ /* 0x000fe2000001ff00 */
[----:B------:R-:W-:Y:S06]  /*1ab0*/  @!P1 BRA `(.L_x_20) ;  /* 0x0000000800289947 */ /* 0x000fec0003800000 */
[----:B------:R-:W-:-:S13]  /*1ac0*/  ISETP.NE.AND P1, PT, R148, 0x3, PT ;  /* 0x000000039400780c */ /* 0x000fda0003f25270 */
[----:B------:R-:W-:Y:S05]  /*1ad0*/  @!P1 BRA `(.L_x_21) ;  /* 0x0000000000049947 */ /* 0x000fea0003800000 */
[----:B------:R-:W-:Y:S01]  /*1ae0*/  BPT.TRAP 0x1 ;  /* 0x000000040000795c */ /* 0x000fe20000300000 */
.L_x_21:
[----:B------:R-:W-:Y:S01]  /*1af0*/  ULEA UR6, UR5, UR12, 0x3 ;  /* 0x0000000c05067291 */ /* 0x000fe2000f8e183f */
[----:B0-----:R-:W-:-:S05]  /*1b00*/  IMAD.U32 R18, RZ, RZ, UR4 ;  /* 0x00000004ff127e24 */ /* 0x001fca000f8e00ff */
[----:B------:R-:W-:-:S04]  /*1b10*/  SHF.L.U32 R18, R18, 0x1f, RZ ;  /* 0x0000001f12127819 */ /* 0x000fc800000006ff */
[----:B------:R0:W1:Y:S01]  /*1b20*/  SYNCS.PHASECHK.TRANS64.TRYWAIT P0, [UR6], R18 ;  /* 0x00000012ff0075a7 */ /* 0x0000620008000146 */
[----:B------:R-:W-:Y:S05]  /*1b30*/  @!P1 BRA `(.L_x_22) ;  /* 0x0000000000049947 */ /* 0x000fea0003800000 */
[----:B------:R-:W-:Y:S01]  /*1b40*/  BPT.TRAP 0x1 ;  /* 0x000000040000795c */ /* 0x000fe20000300000 */
.L_x_22:
[----:B-1----:R-:W-:Y:S05]  /*1b50*/  @P0 BRA `(.L_x_23) ;  /* 0x0000000000080947 */ /* 0x002fea0003800000 */
[----:B------:R-:W1:Y:S02]  /*1b60*/  SYNCS.PHASECHK.TRANS64.TRYWAIT P0, [UR6], R18 ;  /* 0x00000012ff0075a7 */ /* 0x000e640008000146 */
[----:B-1----:R-:W-:Y:S05]  /*1b70*/  @!P0 BRA `(.L_x_24) ;  /* 0x0000007400348947 */ /* 0x002fea0003800000 */
.L_x_23:
[----:B------:R-:W-:Y:S01]  /*1b80*/  UIADD3 UR7, UR12, 0x1900, URZ ;  /* 0x000019000c077890 */ /* 0x000fe2000fffe03f */
[----:B------:R-:W-:Y:S01]  /*1b90*/  WARPGROUP.ARRIVE ;  /* 0x00000000000079c5 */ /* 0x000fe20000000000 */
[----:B------:R-:W-:Y:S01]  /*1ba0*/  UIADD3 UR6, UR12, 0x100, URZ ;  /* 0x000001000c067890 */ /* 0x000fe2000fffe03f */
[----:B------:R-:W-:Y:S01]  /*1bb0*/  CS2R R88, SRZ ;  /* 0x0000000000587805 */ /* 0x000fe2000001ff00 */
[----:B------:R-:W-:Y:S01]  /*1bc0*/  USHF.R.U32.HI UR7, URZ, 0x4, UR7 ;  /* 0x000000043f077899 */ /* 0x000fe20008011607 */
[----:B------:R-:W-:Y:S01]  /*1bd0*/  CS2R R22, SRZ ;  /* 0x0000000000167805 */ /* 0x000fe2000001ff00 */
[----:B------:R-:W-:Y:S01]  /*1be0*/  USHF.R.U32.HI UR6, URZ, 0x4, UR6 ;  /* 0x000000043f067899 */ /* 0x000fe20008011606 */
[----:B------:R-:W-:Y:S01]  /*1bf0*/  CS2R R90, SRZ ;  /* 0x00000000005a7805 */ /* 0x000fe2000001ff00 */
[----:B------:R-:W-:Y:S01]  /*1c00*/  ULOP3.LUT UR7, UR7, 0x3fff, URZ, 0xc0, !UPT ;  /* 0x00003fff07077892 */ /* 0x000fe2000f8ec03f */
[----:B------:R-:W-:Y:S01]  /*1c10*/  CS2R R92, SRZ ;  /* 0x00000000005c7805 */ /* 0x000fe2000001ff00 */
[----:B------:R-:W-:Y:S01]  /*1c20*/  ULOP3.LUT UR6, UR6, 0x3fff, URZ, 0xc0, !UPT ;  /* 0x00003fff06067892 */ /* 0x000fe2000f8ec03f */
[----:B------:R-:W-:Y:S01]  /*1c30*/  CS2R R94, SRZ ;  /* 0x00000000005e7805 */ /* 0x000fe2000001ff00 */
[----:B------:R-:W-:Y:S01]  /*1c40*/  ULOP3.LUT UR7, UR7, 0x10000, URZ, 0xfc, !UPT ;  /* 0x0001000007077892 */ /* 0x000fe2000f8efc3f */
[----:B------:R-:W-:Y:S01]  /*1c50*/  CS2R R96, SRZ ;  /* 0x0000000000607805 */ /* 0x000fe2000001ff00 */
[----:B------:R-:W-:Y:S01]  /*1c60*/  ULOP3.LUT UR6, UR6, 0x10000, URZ, 0xfc, !UPT ;  /* 0x0001000006067892 */ /* 0x000fe2000f8efc3f */
[----:B------:R-:W-:Y:S01]  /*1c70*/  CS2R R98, SRZ ;  /* 0x0000000000627805 */ /* 0x000fe2000001ff00 */
[----:B------:R-:W-:Y:S01]  /*1c80*/  ULEA UR10, UR5, UR7, 0x8 ;  /* 0x00000007050a7291 */ /* 0x000fe2000f8e403f */
[----:B------:R-:W-:Y:S01]  /*1c90*/  CS2R R102, SRZ ;  /* 0x0000000000667805 */ /* 0x000fe2000001ff00 */
[----:B------:R-:W-:Y:S01]  /*1ca0*/  ULEA UR8, UR5, UR6, 0x7 ;  /* 0x0000000605087291 */ /* 0x000fe2000f8e383f */
[----:B------:R-:W-:Y:S01]  /*1cb0*/  CS2R R100, SRZ ;  /* 0x0000000000647805 */ /* 0x000fe2000001ff00 */
[----:B------:R-:W-:Y:S01]  /*1cc0*/  ULDC UR7, c[0x0][0x50c] ;  /* 0x0001430000077ab9 */ /* 0x000fe20000000800 */
[----:B------:R-:W-:Y:S01]  /*1cd0*/  UMOV UR9, 0xc0000010 ;  /* 0xc000001000097882 */ /* 0x000fe20000000000 */
[----:B------:R-:W-:Y:S01]  /*1ce0*/  UISETP.NE.AND UP0, UPT, UR7, 0x1, UPT ;  /* 0x000000010700788c */ /* 0x000fe2000bf05270 */
[----:B------:R-:W-:Y:S01]  /*1cf0*/  CS2R R104, SRZ ;  /* 0x0000000000687805 */ /* 0x000fe2000001ff00 */
[----:B------:R-:W-:Y:S01]  /*1d00*/  UMOV UR11, 0xc0000010 ;  /* 0xc0000010000b7882 */ /* 0x000fe20000000000 */
[----:B------:R-:W-:Y:S01]  /*1d10*/  UMOV UR6, 0x1 ;  /* 0x0000000100067882 */ /* 0x000fe20000000000 */
[----:B------:R-:W-:Y:S01]  /*1d20*/  USEL UR7, URZ, 0x1, UP0 ;  /* 0x000000013f077887 */ /* 0x000fe20008000000 */
[----:B------:R-:W-:Y:S01]  /*1d30*/  QGMMA.64x128x32.F32.E4M3.E4M3 R24, gdesc[UR8], RZ, !UPT, gsb0 ;  /* 0x01e00000081879f3 */ /* 0x000fe2000c0008ff */
[----:B------:R-:W-:-:S02]  /*1d40*/  CS2R R106, SRZ ;  /* 0x00000000006a7805 */ /* 0x000fc4000001ff00 */
[----:B------:R-:W-:Y:S02]  /*1d50*/  CS2R R108, SRZ ;  /* 0x00000000006c7805 */ /* 0x000fe4000001ff00 */
[----:B------:R-:W-:Y:S02]  /*1d60*/  CS2R R110, SRZ ;  /* 0x00000000006e7805 */ /* 0x000fe4000001ff00 */
[----:B------:R-:W-:Y:S02]  /*1d70*/  CS2R R112, SRZ ;  /* 0x0000000000707805 */ /* 0x000fe4000001ff00 */
[----:B------:R-:W-:Y:S02]  /*1d80*/  ISETP.NE.AND P0, PT, RZ, UR7, PT ;  /* 0x00000007ff007c0c */ /* 0x000fe4000bf05270 */
        /* <DEDUP_REMOVED lines=16> */
[----:B------:R-:W-:Y:S01]  /*1e90*/  CS2R R146, SRZ ;  /* 0x0000000000927805 */ /* 0x000fe2000001ff00 */
[----:B------:R-:W-:Y:S02]  /*1ea0*/  IMAD.MOV.U32 R149, RZ, RZ, RZ ;  /* 0x000000ffff957224 */ /* 0x000fe400078e00ff */
[----:B------:R-:W-:Y:S01]  /*1eb0*/  IMAD.MOV.U32 R151, RZ, RZ, RZ ;  /* 0x000000ffff977224 */ /* 0x000fe200078e00ff */
[----:B------:R-:W-:Y:S06]  /*1ec0*/  @!P0 BRA `(.L_x_25) ;  /* 0x0000000400088947 */ /* 0x000fec0003800000 */
[----:B------:R-:W-:Y:S02]  /*1ed0*/  WARPGROUP.DEPBAR.LE gsb0, 0x0 ;  /* 0x00008000000079c5 */ /* 0x000fe40000010000 */
[----:B------:R-:W-:-:S01]  /*1ee0*/  FADD R151, RZ, R24 ;  /* 0x00000018ff977221 */ /* 0x000fc20000000000 */
[----:B------:R-:W-:Y:S01]  /*1ef0*/  FADD R146, RZ, R25 ;  /* 0x00000019ff927221 */ /* 0x000fe20000000000 */
        /* <DEDUP_REMOVED lines=62> */
[----:B------:R-:W-:-:S06]  /*22e0*/  UMOV UR6, URZ ;  /* 0x0000003f00067c82 */ /* 0x000fcc0008000000 */
.L_x_25:
[----:B------:R-:W-:-:S04]  /*22f0*/  UIADD3 UR17, UR5, 0x1, URZ ;  /* 0x0000000105117890 */ /* 0x000fc8000fffe03f */
[----:B------:R-:W-:-:S04]  /*2300*/  UISETP.NE.AND UP0, UPT, UR17, 0x3, UPT ;  /* 0x000000031100788c */ /* 0x000fc8000bf05270 */
[----:B------:R-:W-:Y:S02]  /*2310*/  USEL UR8, URZ, 0x1, UP0 ;  /* 0x000000013f087887 */ /* 0x000fe40008000000 */
[----:B------:R-:W-:Y:S02]  /*2320*/  USEL UR17, UR17, URZ, UP0 ;  /* 0x0000003f11117287 */ /* 0x000fe40008000000 */
[----:B------:R-:W-:-:S06]  /*2330*/  ULOP3.LUT UR8, UR4, UR8, URZ, 0x3c, !UPT ;  /* 0x0000000804087292 */ /* 0x000fcc000f8e3c3f */
[----:B------:R-:W-:Y:S01]  /*2340*/  IMAD.U32 R152, RZ, RZ, UR8 ;  /* 0x00000008ff987e24 */ /* 0x000fe2000f8e00ff */
[----:B------:R-:W-:-:S06]  /*2350*/  UMOV UR8, 0x1 ;  /* 0x0000000100087882 */ /* 0x000fcc0000000000 */
.L_x_20:
[----:B------:R-:W-:-:S06]  /*2360*/  UISETP.GE.AND UP0, UPT, UR14, 0x1, UPT ;  /* 0x000000010e00788c */ /* 0x000fcc000bf06270 */
[----:B------:R-:W-:-:S13]  /*2370*/  PLOP3.LUT P0, PT, PT, PT, UP0, 0x80, 0x0 ;  /* 0x000000000000781c */ /* 0x000fda0003f0f008 */
[----:B------:R-:W-:Y:S05]  /*2380*/  @!P0 BRA `(.L_x_26) ;  /* 0x0000000400f48947 */ /* 0x000fea0003800000 */
[----:B01----:R-:W-:Y:S01]  /*2390*/  IMAD.U32 R18, RZ, RZ, UR14 ;  /* 0x0000000eff127e24 */ /* 0x003fe2000f8e00ff */
[----:B------:R-:W-:Y:S01]  /*23a0*/  ULDC UR23, c[0x0][0x50c] ;  /* 0x0001430000177ab9 */ /* 0x000fe20000000800 */
[----:B------:R-:W-:-:S07]  /*23b0*/  IMAD.U32 R19, RZ, RZ, UR5 ;  /* 0x00000005ff137e24 */ /* 0x000fce000f8e00ff */
.L_x_34:
[----:B------:R-:W-:-:S13]  /*23c0*/  ISETP.NE.AND P1, PT, R148, 0x3, PT ;  /* 0x000000039400780c */ /* 0x000fda0003f25270 */
[----:B------:R-:W-:Y:S05]  /*23d0*/  @!P1 BRA `(.L_x_27) ;  /* 0x0000000000049947 */ /* 0x000fea0003800000 */
[----:B------:R-:W-:Y:S01]  /*23e0*/  BPT.TRAP 0x1 ;  /* 0x000000040000795c */ /* 0x000fe20000300000 */
.L_x_27:
[----:B------:R-:W-:Y:S01]  /*23f0*/  ULEA UR9, UR17, UR12, 0x3 ;  /* 0x0000000c11097291 */ /* 0x000fe2000f8e183f */
[----:B------:R-:W-:-:S08]  /*2400*/  SHF.L.U32 R20, R152, 0x1f, RZ ;  /* 0x0000001f98147819 */ /* 0x000fd000000006ff */
[----:B------:R0:W1:Y:S01]  /*2410*/  SYNCS.PHASECHK.TRANS64.TRYWAIT P0, [UR9], R20 ;  /* 0x00000014ff0075a7 */ /* 0x0000620008000149 */
[----:B------:R-:W-:Y:S05]  /*2420*/  @!P1 BRA `(.L_x_28) ;  /* 0x0000000000049947 */ /* 0x000fea0003800000 */
[----:B------:R-:W-:Y:S01]  /*2430*/  BPT.TRAP 0x1 ;  /* 0x000000040000795c */ /* 0x000fe20000300000 */
.L_x_28:
[----:B-1----:R-:W-:Y:S05]  /*2440*/  @P0 BRA `(.L_x_29) ;  /* 0x0000000000080947 */ /* 0x002fea0003800000 */
[----:B------:R-:W1:Y:S02]  /*2450*/  SYNCS.PHASECHK.TRANS64.TRYWAIT P0, [UR9], R20 ;  /* 0x00000014ff0075a7 */ /* 0x000e640008000149 */
[----:B-1----:R-:W-:Y:S05]  /*2460*/  @!P0 BRA `(.L_x_30) ;  /* 0x0000006c00108947 */ /* 0x002fea0003800000 */
.L_x_29:
[----:B------:R-:W-:Y:S01]  /*2470*/  UIADD3 UR9, UR12, 0x100, URZ ;  /* 0x000001000c097890 */ /* 0x000fe2000fffe03f */
[----:B------:R-:W-:Y:S01]  /*2480*/  WARPGROUP.ARRIVE ;  /* 0x00000000000079c5 */ /* 0x000fe20000000000 */
[----:B------:R-:W-:Y:S02]  /*2490*/  UIADD3 UR10, UR12, 0x1900, URZ ;  /* 0x000019000c0a7890 */ /* 0x000fe4000fffe03f */
[----:B------:R-:W-:Y:S02]  /*24a0*/  UISETP.NE.AND UP0, UPT, UR7, URZ, UPT ;  /* 0x0000003f0700728c */ /* 0x000fe4000bf05270 */
[----:B------:R-:W-:Y:S02]  /*24b0*/  USHF.R.U32.HI UR9, URZ, 0x4, UR9 ;  /* 0x000000043f097899 */ /* 0x000fe40008011609 */
[----:B------:R-:W-:Y:S02]  /*24c0*/  USHF.R.U32.HI UR10, URZ, 0x4, UR10 ;  /* 0x000000043f0a7899 */ /* 0x000fe4000801160a */
[----:B------:R-:W-:-:S02]  /*24d0*/  USEL UR8, UR8, URZ, !UP0 ;  /* 0x0000003f08087287 */ /* 0x000fc4000c000000 */
[----:B------:R-:W-:Y:S02]  /*24e0*/  ULOP3.LUT UR9, UR9, 0x3fff, URZ, 0xc0, !UPT ;  /* 0x00003fff09097892 */ /* 0x000fe4000f8ec03f */
[----:B------:R-:W-:Y:S02]  /*24f0*/  ULOP3.LUT UR10, UR10, 0x3fff, URZ, 0xc0, !UPT ;  /* 0x00003fff0a0a7892 */ /* 0x000fe4000f8ec03f */
[----:B------:R-:W-:Y:S02]  /*2500*/  UISETP.NE.U32.AND UP0, UPT, UR8, URZ, UPT ;  /* 0x0000003f0800728c */ /* 0x000fe4000bf05070 */
[----:B------:R-:W-:Y:S02]  /*2510*/  ULOP3.LUT UR8, UR9, 0x10000, URZ, 0xfc, !UPT ;  /* 0x0001000009087892 */ /* 0x000fe4000f8efc3f */
[----:B------:R-:W-:Y:S02]  /*2520*/  ULOP3.LUT UR10, UR10, 0x10000, URZ, 0xfc, !UPT ;  /* 0x000100000a0a7892 */ /* 0x000fe4000f8efc3f */
[----:B------:R-:W-:-:S02]  /*2530*/  ULEA UR8, UR17, UR8, 0x7 ;  /* 0x0000000811087291 */ /* 0x000fc4000f8e383f */
[----:B------:R-:W-:Y:S01]  /*2540*/  ULEA UR10, UR17, UR10, 0x8 ;  /* 0x0000000a110a7291 */ /* 0x000fe2000f8e403f */
[----:B------:R-:W-:Y:S01]  /*2550*/  UMOV UR9, 0xc0000010 ;  /* 0xc000001000097882 */ /* 0x000fe20000000000 */
[----:B------:R-:W-:Y:S01]  /*2560*/  UMOV UR11, 0xc0000010 ;  /* 0xc0000010000b7882 */ /* 0x000fe20000000000 */
[----:B------:R-:W-:-:S06]  /*2570*/  UIADD3 UR6, UR6, 0x1, URZ ;  /* 0x0000000106067890 */ /* 0x000fcc000fffe03f */
[----:B------:R-:W-:Y:S01]  /*2580*/  QGMMA.64x128x32.F32.E4M3.E4M3 R24, gdesc[UR8], R24, UP0, gsb0 ;  /* 0x01e00000081879f3 */ /* 0x000fe2000b800818 */
[----:B------:R-:W-:-:S04]  /*2590*/  UISETP.NE.AND UP0, UPT, UR6, UR23, UPT ;  /* 0x000000170600728c */ /* 0x000fc8000bf05270 */
[----:B------:R-:W-:-:S06]  /*25a0*/  USEL UR7, URZ, 0x1, UP0 ;  /* 0x000000013f077887 */ /* 0x000fcc0008000000 */
[----:B------:R-:W-:Y:S01]  /*25b0*/  ISETP.NE.AND P0, PT, RZ, UR7, PT ;  /* 0x00000007ff007c0c */ /* 0x000fe2000bf05270 */
[----:B------:R-:W-:-:S12]  /*25c0*/  WARPGROUP.DEPBAR.LE gsb0, 0x1 ;  /* 0x00008000000079c5 */ /* 0x000fd80000010100 */
[----:B------:R-:W-:Y:S05]  /*25d0*/  @!P0 BRA `(.L_x_31) ;  /* 0x0000000400088947 */ /* 0x000fea0003800000 */
[----:B------:R-:W-:Y:S02]  /*25e0*/  WARPGROUP.DEPBAR.LE gsb0, 0x0 ;  /* 0x00008000000079c5 */ /* 0x000fe40000010000 */
[----:B------:R-:W-:-:S01]  /*25f0*/  FADD R151, R24, R151 ;  /* 0x0000009718977221 */ /* 0x000fc20000000000 */
[----:B------:R-:W-:Y:S01]  /*2600*/  FADD R146, R25, R146 ;  /* 0x0000009219927221 */ /* 0x000fe20000000000 */
        /* <DEDUP_REMOVED lines=62> */
[----:B------:R-:W-:-:S06]  /*29f0*/  UMOV UR6, URZ ;  /* 0x0000003f00067c82 */ /* 0x000fcc0008000000 */
.L_x_31:
[----:B------:R-:W-:Y:S05]  /*2a00*/  @!P1 BRA `(.L_x_32) ;  /* 0x0000000000049947 */ /* 0x000fea0003800000 */
[----:B------:R-:W-:Y:S01]  /*2a10*/  BPT.TRAP 0x1 ;  /* 0x000000040000795c */ /* 0x000fe20000300000 */
.L_x_32:
[----:B------:R-:W-:-:S13]  /*2a20*/  ISETP.NE.AND P0, PT, R13, RZ, PT ;  /* 0x000000ff0d00720c */ /* 0x000fda0003f05270 */
[----:B01----:R-:W-:-:S05]  /*2a30*/  @P0 LEA R20, R19, UR12, 0x3 ;  /* 0x0000000c13140c11 */ /* 0x003fca000f8e18ff */
[----:B------:R-:W-:-:S05]  /*2a40*/  @P0 VIADD R21, R20, 0x18 ;  /* 0x0000001814150836 */ /* 0x000fca0000000000 */
[----:B------:R-:W-:-:S04]  /*2a50*/  @P0 PRMT R21, R12, 0x654, R21 ;  /* 0x000006540c150816 */ /* 0x000fc80000000015 */
[----:B------:R0:W-:Y:S01]  /*2a60*/  @P0 SYNCS.ARRIVE.TRANS64.RED.A1T0 RZ, [R21+URZ], RZ ;  /* 0x000000ff15ff09a7 */ /* 0x0001e2000810043f */
[----:B------:R-:W-:-:S13]  /*2a70*/  ISETP.GT.U32.AND P0, PT, R7, 0x1, PT ;  /* 0x000000010700780c */ /* 0x000fda0003f04070 */
[----:B0-----:R-:W-:Y:S05]  /*2a80*/  @P0 BRA `(.L_x_33) ;  /* 0x0000000000040947 */ /* 0x001fea0003800000 */
[----:B------:R-:W-:Y:S01]  /*2a90*/  BPT.TRAP 0x1 ;  /* 0x000000040000795c */ /* 0x000fe20000300000 */
.L_x_33:
[----:B------:R-:W-:Y:S01]  /*2aa0*/  UIADD3 UR17, UR17, 0x1, URZ ;  /* 0x0000000111117890 */ /* 0x000fe2000fffe03f */
[C---:B------:R-:W-:Y:S01]  /*2ab0*/  ISETP.GT.AND P1, PT, R18.reuse, 0x1, PT ;  /* 0x000000011200780c */ /* 0x040fe20003f24270 */
[----:B------:R-:W-:Y:S02]  /*2ac0*/  VIADD R19, R19, 0x1 ;  /* 0x0000000113137836 */ /* 0x000fe40000000000 */
[----:B------:R-:W-:Y:S01]  /*2ad0*/  UISETP.NE.AND UP0, UPT, UR17, 0x3, UPT ;  /* 0x000000031100788c */ /* 0x000fe2000bf05270 */
[----:B------:R-:W-:Y:S02]  /*2ae0*/  VIADD R18, R18, 0xffffffff ;  /* 0xffffffff12127836 */ /* 0x000fe40000000000 */
[C---:B------:R-:W-:Y:S01]  /*2af0*/  ISETP.NE.AND P0, PT, R19.reuse, 0x3, PT ;  /* 0x000000031300780c */ /* 0x040fe20003f05270 */
[----:B------:R-:W-:Y:S02]  /*2b00*/  USEL UR8, URZ, 0x1, UP0 ;  /* 0x000000013f087887 */ /* 0x000fe40008000000 */
[----:B------:R-:W-:Y:S01]  /*2b10*/  USEL UR17, UR17, URZ, UP0 ;  /* 0x0000003f11117287 */ /* 0x000fe20008000000 */
[----:B------:R-:W-:-:S03]  /*2b20*/  SEL R19, R19, RZ, P0 ;  /* 0x000000ff13137207 */ /* 0x000fc60000000000 */
[----:B------:R-:W-:Y:S01]  /*2b30*/  LOP3.LUT R152, R152, UR8, RZ, 0x3c, !PT ;  /* 0x0000000898987c12 */ /* 0x000fe2000f8e3cff */
[----:B------:R-:W-:Y:S01]  /*2b40*/  UMOV UR8, 0x1 ;  /* 0x0000000100087882 */ /* 0x000fe20000000000 */
[----:B------:R-:W-:Y:S06]  /*2b50*/  @P1 BRA `(.L_x_34) ;  /* 0xfffffff800181947 */ /* 0x000fec000383ffff */
.L_x_26:
[----:B------:R-:W-:Y:S01]  /*2b60*/  UISETP.NE.AND UP0, UPT, UR6, URZ, UPT ;  /* 0x0000003f0600728c */ /* 0x000fe2000bf05270 */
[----:B01----:R-:W0:Y:S01]  /*2b70*/  LDC R18, c[0x0][0x28c] ;  /* 0x0000a300ff127b82 */ /* 0x003e220000000800 */
[----:B------:R-:W-:Y:S02]  /*2b80*/  IMAD.U32 R19, RZ, RZ, UR22 ;  /* 0x00000016ff137e24 */ /* 0x000fe4000f8e00ff */
[----:B------:R-:W-:-:S06]  /*2b90*/  USEL UR6, URZ, 0x1, !UP0 ;  /* 0x000000013f067887 */ /* 0x000fcc000c000000 */
[----:B------:R-:W-:-:S13]  /*2ba0*/  ISETP.NE.AND P0, PT, RZ, UR6, PT ;  /* 0x00000006ff007c0c */ /* 0x000fda000bf05270 */
[----:B------:R-:W-:Y:S05]  /*2bb0*/  @!P0 BRA `(.L_x_35) ;  /* 0x0000000400048947 */ /* 0x000fea0003800000 */
[----:B------:R-:W-:Y:S02]  /*2bc0*/  WARPGROUP.DEPBAR.LE gsb0, 0x0 ;  /* 0x00008000000079c5 */ /* 0x000fe40000010000 */
[----:B------:R-:W-:Y:S01]  /*2bd0*/  FADD R151, R24, R151 ;  /* 0x0000009718977221 */ /* 0x000fe20000000000 */
        /* <DEDUP_REMOVED lines=62> */
[----:B------:R-:W-:-:S07]  /*2fc0*/  FADD R88, R88, R87 ;  /* 0x0000005758587221 */ /* 0x000fce0000000000 */
.L_x_35:
[----:B0-----:R-:W-:Y:S01]  /*2fd0*/  ISETP.GE.AND P0, PT, R18, 0x1, PT ;  /* 0x000000011200780c */ /* 0x001fe20003f06270 */
[----:B------:R0:W-:Y:S01]  /*2fe0*/  SYNCS.ARRIVE.TRANS64.A1T0 RZ, [R19+UR21], RZ ;  /* 0x000000ff13ff79a7 */ /* 0x0001e20008100015 */
[----:B------:R-:W-:-:S11]  /*2ff0*/  WARPGROUP.DEPBAR.LE gsb0, 0x0 ;  /* 0x00008000000079c5 */ /* 0x000fd60000010000 */
[----:B------:R-:W-:Y:S05]  /*3000*/  @!P0 BRA `(.L_x_36) ;  /* 0x0000000000488947 */ /* 0x000fea0003800000 */
[----:B------:R-:W-:-:S13]  /*3010*/  ISETP.NE.AND P0, PT, R148, 0x3, PT ;  /* 0x000000039400780c */ /* 0x000fda0003f05270 */
[----:B------:R-:W-:Y:S05]  /*3020*/  @!P0 BRA `(.L_x_37) ;  /* 0x0000000000048947 */ /* 0x000fea0003800000 */
[----:B------:R-:W-:Y:S01]  /*3030*/  BPT.TRAP 0x1 ;  /* 0x000000040000795c */ /* 0x000fe20000300000 */
.L_x_37:
[----:B------:R-:W-:-:S13]  /*3040*/  ISETP.NE.AND P0, PT, R13, RZ, PT ;  /* 0x000000ff0d00720c */ /* 0x000fda0003f05270 */
[----:B------:R-:W-:-:S05]  /*3050*/  VOTEU.ANY UP0, P0 ;  /* 0x00000000003f7886 */ /* 0x000fca0000000100 */
[----:B------:R-:W-:-:S06]  /*3060*/  @UP0 UIADD3 UR6, UR14, UR5, URZ ;  /* 0x000000050e060290 */ /* 0x000fcc000fffe03f */
[----:B------:R-:W-:Y:S02]  /*3070*/  IMAD.U32 R18, RZ, RZ, UR6 ;  /* 0x00000006ff127e24 */ /* 0x000fe4000f8e00ff */
[----:B------:R-:W-:Y:S02]  /*3080*/  IMAD.U32 R21, RZ, RZ, UR6 ;  /* 0x00000006ff157e24 */ /* 0x000fe4000f8e00ff */
[----:B0-----:R-:W-:-:S05]  /*3090*/  @P0 IMAD.WIDE.U32 R18, R18, -0x55555555, RZ ;  /* 0xaaaaaaab12120825 */ /* 0x001fca00078e00ff */
[----:B------:R-:W-:-:S05]  /*30a0*/  @P0 SHF.R.U32.HI R18, RZ, 0x1, R19 ;  /* 0x00000001ff120819 */ /* 0x000fca0000011613 */
[----:B------:R-:W-:-:S05]  /*30b0*/  @P0 IMAD R18, R18, -0x3, R21 ;  /* 0xfffffffd12120824 */ /* 0x000fca00078e0215 */
[----:B------:R-:W-:-:S05]  /*30c0*/  @P0 LEA R18, R18, UR12, 0x3 ;  /* 0x0000000c12120c11 */ /* 0x000fca000f8e18ff */
[----:B------:R-:W-:-:S05]  /*30d0*/  @P0 VIADD R19, R18, 0x18 ;  /* 0x0000001812130836 */ /* 0x000fca0000000000 */
[----:B------:R-:W-:-:S04]  /*30e0*/  @P0 PRMT R19, R12, 0x654, R19 ;  /* 0x000006540c130816 */ /* 0x000fc80000000013 */
[----:B------:R1:W-:Y:S01]  /*30f0*/  @P0 SYNCS.ARRIVE.TRANS64.RED.A1T0 RZ, [R19+URZ], RZ ;  /* 0x000000ff13ff09a7 */ /* 0x0003e2000810043f */
[----:B------:R-:W-:-:S13]  /*3100*/  ISETP.GT.U32.AND P0, PT, R7, 0x1, PT ;  /* 0x000000010700780c */ /* 0x000fda0003f04070 */
[----:B-1----:R-:W-:Y:S05]  /*3110*/  @P0 BRA `(.L_x_36) ;  /* 0x0000000000040947 */ /* 0x002fea0003800000 */
[----:B------:R-:W-:Y:S01]  /*3120*/  BPT.TRAP 0x1 ;  /* 0x000000040000795c */ /* 0x000fe20000300000 */
.L_x_36:
[----:B------:R-:W-:Y:S01]  /*3130*/  SHF.L.U32 R18, R150, 0x1f, RZ ;  /* 0x0000001f96127819 */ /* 0x000fe200000006ff */
[----:B------:R-:W-:Y:S01]  /*3140*/  UIADD3 UR5, UR20, UR5, URZ ;  /* 0x0000000514057290 */ /* 0x000fe2000fffe03f */
[----:B------:R-:W1:Y:S01]  /*3150*/  LDC R29, c[0x0][0x288] ;  /* 0x0000a200ff1d7b82 */ /* 0x000e620000000800 */
[----:B------:R-:W-:Y:S01]  /*3160*/  UISETP.GE.U32.AND UP1, UPT, UR20, 0x3, UPT ;  /* 0x000000031400788c */ /* 0x000fe2000bf26070 */
[----:B------:R-:W-:Y:S01]  /*3170*/  IMAD.SHL.U32 R26, R16, 0x2, RZ ;  /* 0x00000002101a7824 */ /* 0x000fe200078e00ff */
[----:B------:R-:W-:Y:S02]  /*3180*/  UISETP.GT.U32.AND UP0, UPT, UR5, 0x2, UPT ;  /* 0x000000020500788c */ /* 0x000fe4000bf04070 */
[----:B------:R-:W-:Y:S02]  /*3190*/  UIMAD.WIDE.U32 UR6, UR5, -0x55555555, URZ ;  /* 0xaaaaaaab050678a5 */ /* 0x000fe4000f8e003f */
[----:B------:R-:W-:Y:S01]  /*31a0*/  UISETP.LT.U32.AND UP0, UPT, UR20, 0x3, UP0 ;  /* 0x000000031400788c */ /* 0x000fe20008701070 */
[----:B------:R-:W4:Y:S01]  /*31b0*/  SYNCS.PHASECHK.TRANS64.TRYWAIT P0, [UR15+0x8], R18 ;  /* 0x00000812ff0075a7 */ /* 0x000f22000800014f */
[----:B------:R-:W-:Y:S01]  /*31c0*/  USHF.R.U32.HI UR6, URZ, 0x1, UR7 ;  /* 0x000000013f067899 */ /* 0x000fe20008011607 */
[----:B------:R-:W-:Y:S01]  /*31d0*/  SHF.R.S32.HI R27, RZ, 0x1f, R26 ;  /* 0x0000001fff1b7819 */ /* 0x000fe2000001141a */
[----:B------:R-:W-:-:S02]  /*31e0*/  USEL UR8, URZ, 0x1, !UP0 ;  /* 0x000000013f087887 */ /* 0x000fc4000c000000 */
[----:B------:R-:W-:Y:S02]  /*31f0*/  UIMAD UR5, UR6, -0x3, UR5 ;  /* 0xfffffffd060578a4 */ /* 0x000fe4000f8e0205 */
[----:B------:R-:W-:-:S04]  /*3200*/  ULOP3.LUT UR4, UR4, UR8, URZ, 0x3c, !UPT ;  /* 0x0000000804047292 */ /* 0x000fc8000f8e3c3f */
[----:B------:R-:W-:Y:S01]  /*3210*/  @UP1 ULOP3.LUT UR4, UR4, 0x1, UR6, 0x78, !UPT ;  /* 0x0000000104041892 */ /* 0x000fe2000f8e7806 */
[----:B-1--4-:R-:W-:Y:S11]  /*3220*/  @!P0 BRA `(.L_x_38) ;  /* 0x0000005c00b88947 */ /* 0x012ff60003800000 */
.L_x_195:
[----:B------:R-:W-:Y:S01]  /*3230*/  IMAD.SHL.U32 R28, R6, 0x40, RZ ;  /* 0x00000040061c7824 */ /* 0x000fe200078e00ff */
[----:B------:R-:W-:Y:S01]  /*3240*/  ULDC UR8, c[0x0][0x284] ;  /* 0x0000a10000087ab9 */ /* 0x000fe20000000800 */
[----:B------:R-:W-:Y:S01]  /*3250*/  IMAD.SHL.U32 R33, R5, 0x80, RZ ;  /* 0x0000008005217824 */ /* 0x000fe200078e00ff */
[----:B------:R-:W-:Y:S01]  /*3260*/  SHF.R.S32.HI R34, RZ, 0x1f, R4 ;  /* 0x0000001fff227819 */ /* 0x000fe20000011404 */
[----:B------:R-:W-:Y:S01]  /*3270*/  ULDC.64 UR6, c[0x0][0x5d0] ;  /* 0x0001740000067ab9 */ /* 0x000fe20000000a00 */
[----:B------:R-:W-:Y:S01]  /*3280*/  ISETP.GE.AND P0, PT, R28, UR8, PT ;  /* 0x000000081c007c0c */ /* 0x000fe2000bf06270 */
[----:B0-----:R-:W-:Y:S01]  /*3290*/  IMAD.WIDE.U32 R18, R4, UR6, R26 ;  /* 0x0000000604127c25 */ /* 0x001fe2000f8e001a */
[----:B------:R-:W-:Y:S02]  /*32a0*/  SHF.R.S32.HI R32, RZ, 0x1f, R33 ;  /* 0x0000001fff207819 */ /* 0x000fe40000011421 */
[C---:B------:R-:W-:Y:S01]  /*32b0*/  ISETP.GE.OR P0, PT, R33.reuse, R29, P0 ;  /* 0x0000001d2100720c */ /* 0x040fe20000706670 */
[----:B------:R-:W-:Y:S01]  /*32c0*/  IMAD R5, R34, UR6, RZ ;  /* 0x0000000622057c24 */ /* 0x000fe2000f8e02ff */
[----:B------:R-:W-:-:S03]  /*32d0*/  IADD3 R18, P1, R33, R18, RZ ;  /* 0x0000001221127210 */ /* 0x000fc60007f3e0ff */
[----:B------:R-:W-:-:S05]  /*32e0*/  IMAD R5, R4, UR7, R5 ;  /* 0x0000000704057c24 */ /* 0x000fca000f8e0205 */
[----:B------:R-:W-:-:S03]  /*32f0*/  IADD3.X R19, R32, R19, R5, P1, !PT ;  /* 0x0000001320137210 */ /* 0x000fc60000ffe405 */
[----:B------:R-:W-:Y:S05]  /*3300*/  @P0 BRA `(.L_x_39) ;  /* 0x0000004400b80947 */ /* 0x000fea0003800000 */
[----:B------:R-:W0:Y:S01]  /*3310*/  LDC.64 R30, c[0x0][0x5c8] ;  /* 0x00017200ff1e7b82 */ /* 0x000e220000000a00 */
[----:B------:R-:W-:Y:S01]  /*3320*/  IMAD.WIDE R24, R6, 0x40, R10 ;  /* 0x0000004006187825 */ /* 0x000fe200078e020a */
[----:B------:R-:W-:Y:S01]  /*3330*/  ULDC.64 UR6, c[0x0][0x5c0] ;  /* 0x0001700000067ab9 */ /* 0x000fe20000000a00 */
[----:B------:R-:W-:Y:S02]  /*3340*/  BSSY B0, `(.L_x_39) ;  /* 0x000046a000007945 */ /* 0x000fe40003800000 */
[----:B------:R-:W-:-:S04]  /*3350*/  IMAD R6, R16, -0x2, R29 ;  /* 0xfffffffe10067824 */ /* 0x000fc800078e021d */
[----:B------:R-:W-:Y:S02]  /*3360*/  IMAD.IADD R6, R6, 0x1, -R33 ;  /* 0x0000000106067824 */ /* 0x000fe400078e0a21 */
[-C--:B0-----:R-:W-:Y:S02]  /*3370*/  IMAD R5, R25, R30.reuse, RZ ;  /* 0x0000001e19057224 */ /* 0x081fe400078e02ff */
[----:B------:R-:W-:-:S04]  /*3380*/  IMAD.WIDE.U32 R18, R24, R30, R18 ;  /* 0x0000001e18127225 */ /* 0x000fc800078e0012 */
[----:B------:R-:W-:Y:S01]  /*3390*/  IMAD R21, R24, R31, R5 ;  /* 0x0000001f18157224 */ /* 0x000fe200078e0205 */
[----:B------:R-:W-:Y:S02]  /*33a0*/  LEA R5, P0, R30, R18, 0x3 ;  /* 0x000000121e057211 */ /* 0x000fe400078018ff */
[----:B------:R-:W-:Y:S01]  /*33b0*/  IADD3 R20, P1, R18, UR6, RZ ;  /* 0x0000000612147c10 */ /* 0x000fe2000ff3e0ff */
[----:B------:R-:W-:Y:S01]  /*33c0*/  IMAD.IADD R21, R19, 0x1, R21 ;  /* 0x0000000113157824 */ /* 0x000fe200078e0215 */
[----:B------:R-:W-:-:S04]  /*33d0*/  IADD3 R18, P3, R5, UR6, RZ ;  /* 0x0000000605127c10 */ /* 0x000fc8000ff7e0ff */
[----:B------:R-:W-:Y:S01]  /*33e0*/  LEA.HI.X R5, R30, R21, R31, 0x3, P0 ;  /* 0x000000151e057211 */ /* 0x000fe200000f1c1f */
[----:B------:R-:W-:Y:S01]  /*33f0*/  IMAD.IADD R30, R17, 0x1, -R28 ;  /* 0x00000001111e7824 */ /* 0x000fe200078e0a1c */
[----:B---3-5:R-:W-:Y:S02]  /*3400*/  FSETP.NEU.AND P0, PT, R15, RZ, PT ;  /* 0x000000ff0f00720b */ /* 0x028fe40003f0d000 */
[----:B------:R-:W-:Y:S02]  /*3410*/  IADD3.X R21, R21, UR7, RZ, P1, !PT ;  /* 0x0000000715157c10 */ /* 0x000fe40008ffe4ff */
[----:B------:R-:W-:-:S09]  /*3420*/  IADD3.X R19, R5, UR7, RZ, P3, !PT ;  /* 0x0000000705137c10 */ /* 0x000fd20009ffe4ff */
[----:B------:R-:W-:Y:S05]  /*3430*/  @!P0 BRA `(.L_x_40) ;  /* 0x0000003400608947 */ /* 0x000fea0003800000 */
[----:B------:R-:W-:Y:S01]  /*3440*/  ULDC.64 UR6, c[0x0][0x5b8] ;  /* 0x00016e0000067ab9 */ /* 0x000fe20000000a00 */
[----:B------:R-:W-:Y:S01]  /*3450*/  ULDC.64 UR8, c[0x0][0x5a8] ;  /* 0x00016a0000087ab9 */ /* 0x000fe20000000a00 */
[----:B------:R-:W-:Y:S01]  /*3460*/  IMAD.WIDE.U32 R26, R4, UR6, R26 ;  /* 0x00000006041a7c25 */ /* 0x000fe2000f8e001a */
[----:B------:R-:W-:Y:S01]  /*3470*/  BSSY B1, `(.L_x_41) ;  /* 0x0000010000017945 */ /* 0x000fe20003800000 */
[----:B------:R-:W-:Y:S02]  /*3480*/  PRMT R28, RZ, 0x7610, R28 ;  /* 0x00007610ff1c7816 */ /* 0x000fe4000000001c */
[----:B------:R-:W-:Y:S01]  /*3490*/  IMAD R5, R34, UR6, RZ ;  /* 0x0000000622057c24 */ /* 0x000fe2000f8e02ff */
[----:B------:R-:W-:-:S03]  /*34a0*/  IADD3 R26, P0, R33, R26, RZ ;  /* 0x0000001a211a7210 */ /* 0x000fc60007f1e0ff */
[----:B------:R-:W-:Y:S01]  /*34b0*/  IMAD R5, R4, UR7, R5 ;  /* 0x0000000704057c24 */ /* 0x000fe2000f8e0205 */
[----:B------:R-:W-:Y:S02]  /*34c0*/  ULDC.64 UR6, c[0x0][0x5b0] ;  /* 0x00016c0000067ab9 */ /* 0x000fe40000000a00 */
[----:B------:R-:W-:Y:S02]  /*34d0*/  IMAD R29, R25, UR6, RZ ;  /* 0x00000006191d7c24 */ /* 0x000fe4000f8e02ff */
[----:B------:R-:W-:Y:S02]  /*34e0*/  IADD3.X R27, R32, R27, R5, P0, !PT ;  /* 0x0000001b201b7210 */ /* 0x000fe400007fe405 */
[----:B------:R-:W-:Y:S01]  /*34f0*/  ISETP.GE.AND P0, PT, R30, 0x1, PT ;  /* 0x000000011e00780c */ /* 0x000fe20003f06270 */
[C---:B------:R-:W-:Y:S02]  /*3500*/  IMAD R29, R24.reuse, UR7, R29 ;  /* 0x00000007181d7c24 */ /* 0x040fe4000f8e021d */
[----:B------:R-:W-:Y:S01]  /*3510*/  IMAD.WIDE.U32 R4, R24, UR6, R26 ;  /* 0x0000000618047c25 */ /* 0x000fe2000f8e001a */
[----:B------:R-:W-:-:S02]  /*3520*/  ISETP.LT.OR P4, PT, R6, 0x1, !P0 ;  /* 0x000000010600780c */ /* 0x000fc40004781670 */
[----:B------:R-:W-:-:S04]  /*3530*/  IADD3 R4, P1, R4, UR8, RZ ;  /* 0x0000000804047c10 */ /* 0x000fc8000ff3e0ff */
[----:B------:R-:W-:-:S07]  /*3540*/  IADD3.X R5, R5, UR9, R29, P1, !PT ;  /* 0x0000000905057c10 */ /* 0x000fce0008ffe41d */
[----:B------:R-:W-:Y:S05]  /*3550*/  @P4 BRA `(.L_x_42) ;  /* 0x0000000000044947 */ /* 0x000fea0003800000 */
[----:B------:R0:W5:Y:S02]  /*3560*/  LDG.E.U8 R28, desc[UR18][R4.64] ;  /* 0x00000012041c7981 */ /* 0x000164000c1e1100 */
.L_x_42:
[----:B------:R-:W-:Y:S05]  /*3570*/  BSYNC B1 ;  /* 0x0000000000017941 */ /* 0x000fea0003800000 */
.L_x_41:
[----:B-----5:R-:W-:Y:S01]  /*3580*/  LOP3.LUT R28, R28, 0xff, RZ, 0xc0, !PT ;  /* 0x000000ff1c1c7812 */ /* 0x020fe200078ec0ff */
[----:B------:R-:W-:Y:S01]  /*3590*/  BSSY B1, `(.L_x_43) ;  /* 0x000000b000017945 */ /* 0x000fe20003800000 */
[----:B------:R-:W-:Y:S02]  /*35a0*/  ISETP.LT.OR P3, PT, R6, 0x2, !P0 ;  /* 0x000000020600780c */ /* 0x000fe40004761670 */
[----:B------:R-:W-:-:S05]  /*35b0*/  F2FP.F16.E4M3.UNPACK_B R28, R28 ;  /* 0x0000001cff1c723e */ /* 0x000fca00020006ff */
[----:B------:R-:W-:-:S05]  /*35c0*/  HADD2.F32 R28, -RZ, R28.H0_H0 ;  /* 0x2000001cff1c7230 */ /* 0x000fca0000004100 */
[----:B------:R-:W-:-:S04]  /*35d0*/  FMUL R28, R28, R15 ;  /* 0x0000000f1c1c7220 */ /* 0x000fc80000400000 */
[----:B--2---:R-:W-:-:S05]  /*35e0*/  FFMA R28, R151, R14, R28 ;  /* 0x0000000e971c7223 */ /* 0x004fca000000001c */
[----:B------:R-:W-:Y:S02]  /*35f0*/  F2FP.SATFINITE.E4M3.F32.PACK_AB_MERGE_C R29, RZ, R28, RZ ;  /* 0x0000001cff1d723e */ /* 0x000fe400048070ff */
[----:B------:R-:W-:-:S03]  /*3600*/  PRMT R28, RZ, 0x7610, R28 ;  /* 0x00007610ff1c7816 */ /* 0x000fc6000000001c */
[----:B------:R1:W-:Y:S01]  /*3610*/  @!P4 STG.E.U8 desc[UR18][R20.64], R29 ;  /* 0x0000001d1400c986 */ /* 0x0003e2000c101112 */
[----:B------:R-:W-:Y:S05]  /*3620*/  @P3 BRA `(.L_x_44) ;  /* 0x0000000000043947 */ /* 0x000fea0003800000 */
[----:B------:R2:W5:Y:S02]  /*3630*/  LDG.E.U8 R28, desc[UR18][R4.64+0x1] ;  /* 0x00000112041c7981 */ /* 0x000564000c1e1100 */
.L_x_44:
[----:B------:R-:W-:Y:S05]  /*3640*/  BSYNC B1 ;  /* 0x0000000000017941 */ /* 0x000fea0003800000 */
.L_x_43:
[----:B-----5:R-:W-:Y:S01]  /*3650*/  LOP3.LUT R28, R28, 0xff, RZ, 0xc0, !PT ;  /* 0x000000ff1c1c7812 */ /* 0x020fe200078ec0ff */
[----:B------:R-:W-:Y:S01]  /*3660*/  BSSY B1, `(.L_x_45) ;  /* 0x0000013000017945 */ /* 0x000fe20003800000 */
[----:B-1----:R-:W-:Y:S02]  /*3670*/  IADD3 R29, P1, R24, 0x8, RZ ;  /* 0x00000008181d7810 */ /* 0x002fe40007f3e0ff */
[----:B------:R-:W-:-:S03]  /*3680*/  F2FP.F16.E4M3.UNPACK_B R28, R28 ;  /* 0x0000001cff1c723e */ /* 0x000fc600020006ff */
[----:B------:R-:W-:Y:S01]  /*3690*/  IMAD.X R24, RZ, RZ, R25, P1 ;  /* 0x000000ffff187224 */ /* 0x000fe200008e0619 */
[----:B------:R-:W-:Y:S01]  /*36a0*/  ISETP.GE.AND P1, PT, R30, 0x9, PT ;  /* 0x000000091e00780c */ /* 0x000fe20003f26270 */
[----:B------:R-:W-:Y:S02]  /*36b0*/  HADD2.F32 R28, -RZ, R28.H0_H0 ;  /* 0x2000001cff1c7230 */ /* 0x000fe40000004100 */
[----:B------:R-:W-:Y:S01]  /*36c0*/  IMAD R24, R24, UR6, RZ ;  /* 0x0000000618187c24 */ /* 0x000fe2000f8e02ff */
[----:B------:R-:W-:Y:S01]  /*36d0*/  ISETP.LT.OR P5, PT, R6, 0x1, !P1 ;  /* 0x000000010600780c */ /* 0x000fe20004fa1670 */
[----:B------:R-:W-:-:S04]  /*36e0*/  IMAD.WIDE.U32 R26, R29, UR6, R26 ;  /* 0x000000061d1a7c25 */ /* 0x000fc8000f8e001a */
[----:B------:R-:W-:Y:S01]  /*36f0*/  FMUL R25, R28, R15 ;  /* 0x0000000f1c197220 */ /* 0x000fe20000400000 */
[----:B------:R-:W-:-:S03]  /*3700*/  IMAD R29, R29, UR7, R24 ;  /* 0x000000071d1d7c24 */ /* 0x000fc6000f8e0218 */
[----:B------:R-:W-:Y:S01]  /*3710*/  FFMA R25, R146, R14, R25 ;  /* 0x0000000e92197223 */ /* 0x000fe20000000019 */
[----:B------:R-:W-:Y:S02]  /*3720*/  IADD3 R24, P4, R26, UR8, RZ ;  /* 0x000000081a187c10 */ /* 0x000fe4000ff9e0ff */
[----:B------:R-:W-:Y:S02]  /*3730*/  PRMT R26, RZ, 0x7610, R26 ;  /* 0x00007610ff1a7816 */ /* 0x000fe4000000001a */
[----:B------:R-:W-:Y:S02]  /*3740*/  F2FP.SATFINITE.E4M3.F32.PACK_AB_MERGE_C R31, RZ, R25, RZ ;  /* 0x00000019ff1f723e */ /* 0x000fe400048070ff */
[----:B------:R-:W-:-:S03]  /*3750*/  IADD3.X R25, R27, UR9, R29, P4, !PT ;  /* 0x000000091b197c10 */ /* 0x000fc6000a7fe41d */
[----:B------:R1:W-:Y:S01]  /*3760*/  @!P3 STG.E.U8 desc[UR18][R20.64+0x1], R31 ;  /* 0x0000011f1400b986 */ /* 0x0003e2000c101112 */
[----:B------:R-:W-:Y:S05]  /*3770*/  @P5 BRA `(.L_x_46) ;  /* 0x0000000000045947 */ /* 0x000fea0003800000 */
[----:B------:R3:W5:Y:S02]  /*3780*/  LDG.E.U8 R26, desc[UR18][R24.64] ;  /* 0x00000012181a7981 */ /* 0x000764000c1e1100 */
.L_x_46:
[----:B------:R-:W-:Y:S05]  /*3790*/  BSYNC B1 ;  /* 0x0000000000017941 */ /* 0x000fea0003800000 */
.L_x_45:
[----:B-----5:R-:W-:Y:S01]  /*37a0*/  LOP3.LUT R26, R26, 0xff, RZ, 0xc0, !PT ;  /* 0x000000ff1a1a7812 */ /* 0x020fe200078ec0ff */
[----:B------:R-:W-:Y:S01]  /*37b0*/  BSSY B1, `(.L_x_47) ;  /* 0x000000b000017945 */ /* 0x000fe20003800000 */
[----:B------:R-:W-:Y:S02]  /*37c0*/  ISETP.LT.OR P3, PT, R6, 0x2, !P1 ;  /* 0x000000020600780c */ /* 0x000fe40004f61670 */
[----:B------:R-:W-:-:S05]  /*37d0*/  F2FP.F16.E4M3.UNPACK_B R26, R26 ;  /* 0x0000001aff1a723e */ /* 0x000fca00020006ff */
[----:B------:R-:W-:-:S05]  /*37e0*/  HADD2.F32 R26, -RZ, R26.H0_H0 ;  /* 0x2000001aff1a7230 */ /* 0x000fca0000004100 */
[----:B------:R-:W-:-:S04]  /*37f0*/  FMUL R26, R26, R15 ;  /* 0x0000000f1a1a7220 */ /* 0x000fc80000400000 */
[----:B------:R-:W-:-:S05]  /*3800*/  FFMA R26, R149, R14, R26 ;  /* 0x0000000e951a7223 */ /* 0x000fca000000001a */
[----:B------:R-:W-:Y:S02]  /*3810*/  F2FP.SATFINITE.E4M3.F32.PACK_AB_MERGE_C R27, RZ, R26, RZ ;  /* 0x0000001aff1b723e */ /* 0x000fe400048070ff */
[----:B------:R-:W-:-:S03]  /*3820*/  PRMT R26, RZ, 0x7610, R26 ;  /* 0x00007610ff1a7816 */ /* 0x000fc6000000001a */
[----:B------:R4:W-:Y:S01]  /*3830*/  @!P5 STG.E.U8 desc[UR18][R18.64], R27 ;  /* 0x0000001b1200d986 */ /* 0x0009e2000c101112 */
[----:B------:R-:W-:Y:S05]  /*3840*/  @P3 BRA `(.L_x_48) ;  /* 0x0000000000043947 */ /* 0x000fea0003800000 */
[----:B------:R0:W5:Y:S02]  /*3850*/  LDG.E.U8 R26, desc[UR18][R24.64+0x1] ;  /* 0x00000112181a7981 */ /* 0x000164000c1e1100 */
.L_x_48:
[----:B------:R-:W-:Y:S05]  /*3860*/  BSYNC B1 ;  /* 0x0000000000017941 */ /* 0x000fea0003800000 */
.L_x_47:
[----:B-----5:R-:W-:Y:S01]  /*3870*/  LOP3.LUT R26, R26, 0xff, RZ, 0xc0, !PT ;  /* 0x000000ff1a1a7812 */ /* 0x020fe200078ec0ff */
[----:B------:R-:W-:Y:S01]  /*3880*/  BSSY B1, `(.L_x_49) ;  /* 0x000000b000017945 */ /* 0x000fe20003800000 */
[----:B------:R-:W-:Y:S02]  /*3890*/  ISETP.LT.OR P4, PT, R6, 0x9, !P0 ;  /* 0x000000090600780c */ /* 0x000fe40004781670 */
[----:B------:R-:W-:-:S05]  /*38a0*/  F2FP.F16.E4M3.UNPACK_B R26, R26 ;  /* 0x0000001aff1a723e */ /* 0x000fca00020006ff */
[----:B------:R-:W-:-:S05]  /*38b0*/  HADD2.F32 R26, -RZ, R26.H0_H0 ;  /* 0x2000001aff1a7230 */ /* 0x000fca0000004100 */
[----:B----4-:R-:W-:Y:S01]  /*38c0*/  FMUL R27, R26, R15 ;  /* 0x0000000f1a1b7220 */ /* 0x010fe20000400000 */
[----:B------:R-:W-:-:S03]  /*38d0*/  PRMT R26, RZ, 0x7610, R26 ;  /* 0x00007610ff1a7816 */ /* 0x000fc6000000001a */
[----:B------:R-:W-:-:S05]  /*38e0*/  FFMA R27, R144, R14, R27 ;  /* 0x0000000e901b7223 */ /* 0x000fca000000001b */
[----:B------:R-:W-:-:S05]  /*38f0*/  F2FP.SATFINITE.E4M3.F32.PACK_AB_MERGE_C R27, RZ, R27, RZ ;  /* 0x0000001bff1b723e */ /* 0x000fca00048070ff */
[----:B------:R4:W-:Y:S01]  /*3900*/  @!P3 STG.E.U8 desc[UR18][R18.64+0x1], R27 ;  /* 0x0000011b1200b986 */ /* 0x0009e2000c101112 */
[----:B------:R-:W-:Y:S05]  /*3910*/  @P4 BRA `(.L_x_50) ;  /* 0x0000000000044947 */ /* 0x000fea0003800000 */
[----:B------:R0:W5:Y:S02]  /*3920*/  LDG.E.U8 R26, desc[UR18][R4.64+0x8] ;  /* 0x00000812041a7981 */ /* 0x000164000c1e1100 */
.L_x_50:
[----:B------:R-:W-:Y:S05]  /*3930*/  BSYNC B1 ;  /* 0x0000000000017941 */ /* 0x000fea0003800000 */
.L_x_49:
[----:B-----5:R-:W-:Y:S01]  /*3940*/  LOP3.LUT R26, R26, 0xff, RZ, 0xc0, !PT ;  /* 0x000000ff1a1a7812 */ /* 0x020fe200078ec0ff */
[----:B------:R-:W-:Y:S01]  /*3950*/  BSSY B1, `(.L_x_51) ;  /* 0x000000b000017945 */ /* 0x000fe20003800000 */
[----:B------:R-:W-:Y:S02]  /*3960*/  ISETP.LT.OR P3, PT, R6, 0xa, !P0 ;  /* 0x0000000a0600780c */ /* 0x000fe40004761670 */
[----:B------:R-:W-:-:S05]  /*3970*/  F2FP.F16.E4M3.UNPACK_B R26, R26 ;  /* 0x0000001aff1a723e */ /* 0x000fca00020006ff */
[----:B------:R-:W-:-:S05]  /*3980*/  HADD2.F32 R26, -RZ, R26.H0_H0 ;  /* 0x2000001aff1a7230 */ /* 0x000fca0000004100 */
[----:B------:R-:W-:-:S04]  /*3990*/  FMUL R26, R26, R15 ;  /* 0x0000000f1a1a7220 */ /* 0x000fc80000400000 */
[----:B------:R-:W-:-:S05]  /*39a0*/  FFMA R26, R147, R14, R26 ;  /* 0x0000000e931a7223 */ /* 0x000fca000000001a */
[----:B----4-:R-:W-:Y:S02]  /*39b0*/  F2FP.SATFINITE.E4M3.F32.PACK_AB_MERGE_C R27, RZ, R26, RZ ;  /* 0x0000001aff1b723e */ /* 0x010fe400048070ff */
[----:B------:R-:W-:-:S03]  /*39c0*/  PRMT R26, RZ, 0x7610, R26 ;  /* 0x00007610ff1a7816 */ /* 0x000fc6000000001a */
[----:B------:R4:W-:Y:S01]  /*39d0*/  @!P4 STG.E.U8 desc[UR18][R20.64+0x8], R27 ;  /* 0x0000081b1400c986 */ /* 0x0009e2000c101112 */
[----:B------:R-:W-:Y:S05]  /*39e0*/  @P3 BRA `(.L_x_52) ;  /* 0x0000000000043947 */ /* 0x000fea0003800000 */
[----:B------:R0:W5:Y:S02]  /*39f0*/  LDG.E.U8 R26, desc[UR18][R4.64+0x9] ;  /* 0x00000912041a7981 */ /* 0x000164000c1e1100 */
.L_x_52:
[----:B------:R-:W-:Y:S05]  /*3a00*/  BSYNC B1 ;  /* 0x0000000000017941 */ /* 0x000fea0003800000 */
.L_x_51:
        /* <DEDUP_REMOVED lines=12> */
.L_x_54:
[----:B------:R-:W-:Y:S05]  /*3ad0*/  BSYNC B1 ;  /* 0x0000000000017941 */ /* 0x000fea0003800000 */
.L_x_53:
        /* <DEDUP_REMOVED lines=12> */
.L_x_56:
[----:B------:R-:W-:Y:S05]  /*3ba0*/  BSYNC B1 ;  /* 0x0000000000017941 */ /* 0x000fea0003800000 */
.L_x_55:
        /* <DEDUP_REMOVED lines=12> */
.L_x_58:
[----:B------:R-:W-:Y:S05]  /*3c70*/  BSYNC B1 ;  /* 0x0000000000017941 */ /* 0x000fea0003800000 */
.L_x_57:
        /* <DEDUP_REMOVED lines=12> */
.L_x_60:
[----:B------:R-:W-:Y:S05]  /*3d40*/  BSYNC B1 ;  /* 0x0000000000017941 */ /* 0x000fea0003800000 */
.L_x_59:
        /* <DEDUP_REMOVED lines=12> */
.L_x_62:
[----:B------:R-:W-:Y:S05]  /*3e10*/  BSYNC B1 ;  /* 0x0000000000017941 */ /* 0x000fea0003800000 */
.L_x_61:
        /* <DEDUP_REMOVED lines=12> */
.L_x_64:
[----:B------:R-:W-:Y:S05]  /*3ee0*/  BSYNC B1 ;  /* 0x0000000000017941 */ /* 0x000fea0003800000 */
.L_x_63:
        /* <DEDUP_REMOVED lines=12> */
.L_x_66:
[----:B------:R-:W-:Y:S05]  /*3fb0*/  BSYNC B1 ;  /* 0x0000000000017941 */ /* 0x000fea0003800000 */
.L_x_65:
        /* <DEDUP_REMOVED lines=12> */
.L_x_68:
[----:B------:R-:W-:Y:S05]  /*4080*/  BSYNC B1 ;  /* 0x0000000000017941 */ /* 0x000fea0003800000 */
.L_x_67:
        /* <DEDUP_REMOVED lines=12> */
.L_x_70:
[----:B------:R-:W-:Y:S05]  /*4150*/  BSYNC B1 ;  /* 0x0000000000017941 */ /* 0x000fea0003800000 */
.L_x_69:
        /* <DEDUP_REMOVED lines=12> */
.L_x_72:
[----:B------:R-:W-:Y:S05]  /*4220*/  BSYNC B1 ;  /* 0x0000000000017941 */ /* 0x000fea0003800000 */
.L_x_71:
        /* <DEDUP_REMOVED lines=12> */
.L_x_74:
[----:B------:R-:W-:Y:S05]  /*42f0*/  BSYNC B1 ;  /* 0x0000000000017941 */ /* 0x000fea0003800000 */
.L_x_73:
        /* <DEDUP_REMOVED lines=12> */
.L_x_76:
[----:B------:R-:W-:Y:S05]  /*43c0*/  BSYNC B1 ;  /* 0x0000000000017941 */ /* 0x000fea0003800000 */
.L_x_75:
        /* <DEDUP_REMOVED lines=12> */
.L_x_78:
[----:B------:R-:W-:Y:S05]  /*4490*/  BSYNC B1 ;  /* 0x0000000000017941 */ /* 0x000fea0003800000 */
.L_x_77:
        /* <DEDUP_REMOVED lines=12> */
.L_x_80:
[----:B------:R-:W-:Y:S05]  /*4560*/  BSYNC B1 ;  /* 0x0000000000017941 */ /* 0x000fea0003800000 */
.L_x_79:
        /* <DEDUP_REMOVED lines=12> */
.L_x_82:
[----:B------:R-:W-:Y:S05]  /*4630*/  BSYNC B1 ;  /* 0x0000000000017941 */ /* 0x000fea0003800000 */
.L_x_81:
        /* <DEDUP_REMOVED lines=12> */
.L_x_84:
[----:B------:R-:W-:Y:S05]  /*4700*/  BSYNC B1 ;  /* 0x0000000000017941 */ /* 0x000fea0003800000 */
.L_x_83:
        /* <DEDUP_REMOVED lines=12> */
.L_x_86:
[----:B------:R-:W-:Y:S05]  /*47d0*/  BSYNC B1 ;  /* 0x0000000000017941 */ /* 0x000fea0003800000 */
.L_x_85:
        /* <DEDUP_REMOVED lines=12> */
.L_x_88:
[----:B------:R-:W-:Y:S05]  /*48a0*/  BSYNC B1 ;  /* 0x0000000000017941 */ /* 0x000fea0003800000 */
.L_x_87:
        /* <DEDUP_REMOVED lines=12> */
.L_x_90:
[----:B------:R-:W-:Y:S05]  /*4970*/  BSYNC B1 ;  /* 0x0000000000017941 */ /* 0x000fea0003800000 */
.L_x_89:
        /* <DEDUP_REMOVED lines=12> */
.L_x_92:
[----:B------:R-:W-:Y:S05]  /*4a40*/  BSYNC B1 ;  /* 0x0000000000017941 */ /* 0x000fea0003800000 */
.L_x_91:
        /* <DEDUP_REMOVED lines=12> */
.L_x_94:
[----:B------:R-:W-:Y:S05]  /*4b10*/  BSYNC B1 ;  /* 0x0000000000017941 */ /* 0x000fea0003800000 */
.L_x_93:
        /* <DEDUP_REMOVED lines=12> */
.L_x_96:
[----:B------:R-:W-:Y:S05]  /*4be0*/  BSYNC B1 ;  /* 0x0000000000017941 */ /* 0x000fea0003800000 */
.L_x_95:
        /* <DEDUP_REMOVED lines=12> */
.L_x_98:
[----:B------:R-:W-:Y:S05]  /*4cb0*/  BSYNC B1 ;  /* 0x0000000000017941 */ /* 0x000fea0003800000 */
.L_x_97:
        /* <DEDUP_REMOVED lines=12> */
.L_x_100:
[----:B------:R-:W-:Y:S05]  /*4d80*/  BSYNC B1 ;  /* 0x0000000000017941 */ /* 0x000fea0003800000 */
.L_x_99:
        /* <DEDUP_REMOVED lines=12> */
.L_x_102:
[----:B------:R-:W-:Y:S05]  /*4e50*/  BSYNC B1 ;  /* 0x0000000000017941 */ /* 0x000fea0003800000 */
.L_x_101:
        /* <DEDUP_REMOVED lines=12> */
.L_x_104:
[----:B------:R-:W-:Y:S05]  /*4f20*/  BSYNC B1 ;  /* 0x0000000000017941 */ /* 0x000fea0003800000 */
.L_x_103:
        /* <DEDUP_REMOVED lines=12> */
.L_x_106:
[----:B------:R-:W-:Y:S05]  /*4ff0*/  BSYNC B1 ;  /* 0x0000000000017941 */ /* 0x000fea0003800000 */
.L_x_105:
        /* <DEDUP_REMOVED lines=12> */
.L_x_108:
[----:B------:R-:W-:Y:S05]  /*50c0*/  BSYNC B1 ;  /* 0x0000000000017941 */ /* 0x000fea0003800000 */
.L_x_107:
        /* <DEDUP_REMOVED lines=12> */
.L_x_110:
[----:B------:R-:W-:Y:S05]  /*5190*/  BSYNC B1 ;  /* 0x0000000000017941 */ /* 0x000fea0003800000 */
.L_x_109:
        /* <DEDUP_REMOVED lines=12> */
.L_x_112:
[----:B------:R-:W-:Y:S05]  /*5260*/  BSYNC B1 ;  /* 0x0000000000017941 */ /* 0x000fea0003800000 */
.L_x_111:
        /* <DEDUP_REMOVED lines=12> */
.L_x_114:
[----:B------:R-:W-:Y:S05]  /*5330*/  BSYNC B1 ;  /* 0x0000000000017941 */ /* 0x000fea0003800000 */
.L_x_113:
        /* <DEDUP_REMOVED lines=12> */
.L_x_116:
[----:B------:R-:W-:Y:S05]  /*5400*/  BSYNC B1 ;  /* 0x0000000000017941 */ /* 0x000fea0003800000 */
.L_x_115:
        /* <DEDUP_REMOVED lines=12> */
.L_x_118:
[----:B------:R-:W-:Y:S05]  /*54d0*/  BSYNC B1 ;  /* 0x0000000000017941 */ /* 0x000fea0003800000 */
.L_x_117:
        /* <DEDUP_REMOVED lines=12> */
.L_x_120:
[----:B------:R-:W-:Y:S05]  /*55a0*/  BSYNC B1 ;  /* 0x0000000000017941 */ /* 0x000fea0003800000 */
.L_x_119:
        /* <DEDUP_REMOVED lines=12> */
.L_x_122:
[----:B------:R-:W-:Y:S05]  /*5670*/  BSYNC B1 ;  /* 0x0000000000017941 */ /* 0x000fea0003800000 */
.L_x_121:
        /* <DEDUP_REMOVED lines=12> */
.L_x_124:
[----:B------:R-:W-:Y:S05]  /*5740*/  BSYNC B1 ;  /* 0x0000000000017941 */ /* 0x000fea0003800000 */
.L_x_123:
        /* <DEDUP_REMOVED lines=12> */
.L_x_126:
[----:B------:R-:W-:Y:S05]  /*5810*/  BSYNC B1 ;  /* 0x0000000000017941 */ /* 0x000fea0003800000 */
.L_x_125:
        /* <DEDUP_REMOVED lines=12> */
.L_x_128:
[----:B------:R-:W-:Y:S05]  /*58e0*/  BSYNC B1 ;  /* 0x0000000000017941 */ /* 0x000fea0003800000 */
.L_x_127:
        /* <DEDUP_REMOVED lines=12> */
.L_x_130:
[----:B------:R-:W-:Y:S05]  /*59b0*/  BSYNC B1 ;  /* 0x0000000000017941 */ /* 0x000fea0003800000 */
.L_x_129:
        /* <DEDUP_REMOVED lines=12> */
.L_x_132:
[----:B------:R-:W-:Y:S05]  /*5a80*/  BSYNC B1 ;  /* 0x0000000000017941 */ /* 0x000fea0003800000 */
.L_x_131:
        /* <DEDUP_REMOVED lines=12> */
.L_x_134:
[----:B------:R-:W-:Y:S05]  /*5b50*/  BSYNC B1 ;  /* 0x0000000000017941 */ /* 0x000fea0003800000 */
.L_x_133:
        /* <DEDUP_REMOVED lines=12> */
.L_x_136:
[----:B------:R-:W-:Y:S05]  /*5c20*/  BSYNC B1 ;  /* 0x0000000000017941 */ /* 0x000fea0003800000 */
.L_x_135:
        /* <DEDUP_REMOVED lines=12> */
.L_x_138:
[----:B------:R-:W-:Y:S05]  /*5cf0*/  BSYNC B1 ;  /* 0x0000000000017941 */ /* 0x000fea0003800000 */
.L_x_137:
        /* <DEDUP_REMOVED lines=12> */
.L_x_140:
[----:B------:R-:W-:Y:S05]  /*5dc0*/  BSYNC B1 ;  /* 0x0000000000017941 */ /* 0x000fea0003800000 */
.L_x_139:
        /* <DEDUP_REMOVED lines=12> */
.L_x_142:
[----:B------:R-:W-:Y:S05]  /*5e90*/  BSYNC B1 ;  /* 0x0000000000017941 */ /* 0x000fea0003800000 */
.L_x_141:
        /* <DEDUP_REMOVED lines=12> */
.L_x_144:
[----:B------:R-:W-:Y:S05]  /*5f60*/  BSYNC B1 ;  /* 0x0000000000017941 */ /* 0x000fea0003800000 */
.L_x_143:
        /* <DEDUP_REMOVED lines=12> */
.L_x_146:
[----:B------:R-:W-:Y:S05]  /*6030*/  BSYNC B1 ;  /* 0x0000000000017941 */ /* 0x000fea0003800000 */
.L_x_145:
        /* <DEDUP_REMOVED lines=12> */
.L_x_148:
[----:B------:R-:W-:Y:S05]  /*6100*/  BSYNC B1 ;  /* 0x0000000000017941 */ /* 0x000fea0003800000 */
.L_x_147:
        /* <DEDUP_REMOVED lines=12> */
.L_x_150:
[----:B------:R-:W-:Y:S05]  /*61d0*/  BSYNC B1 ;  /* 0x0000000000017941 */ /* 0x000fea0003800000 */
.L_x_149:
        /* <DEDUP_REMOVED lines=12> */
.L_x_152:
[----:B------:R-:W-:Y:S05]  /*62a0*/  BSYNC B1 ;  /* 0x0000000000017941 */ /* 0x000fea0003800000 */
.L_x_151:
        /* <DEDUP_REMOVED lines=12> */
.L_x_154:
[----:B------:R-:W-:Y:S05]  /*6370*/  BSYNC B1 ;  /* 0x0000000000017941 */ /* 0x000fea0003800000 */
.L_x_153:
        /* <DEDUP_REMOVED lines=12> */
.L_x_156:
[----:B------:R-:W-:Y:S05]  /*6440*/  BSYNC B1 ;  /* 0x0000000000017941 */ /* 0x000fea0003800000 */
.L_x_155:
        /* <DEDUP_REMOVED lines=12> */
.L_x_158:
[----:B------:R-:W-:Y:S05]  /*6510*/  BSYNC B1 ;  /* 0x0000000000017941 */ /* 0x000fea0003800000 */
.L_x_157:
        /* <DEDUP_REMOVED lines=12> */
.L_x_160:
[----:B------:R-:W-:Y:S05]  /*65e0*/  BSYNC B1 ;  /* 0x0000000000017941 */ /* 0x000fea0003800000 */
.L_x_159:
        /* <DEDUP_REMOVED lines=12> */
.L_x_162:
[----:B------:R-:W-:Y:S05]  /*66b0*/  BSYNC B1 ;  /* 0x0000000000017941 */ /* 0x000fea0003800000 */
.L_x_161:
[----:B-----5:R-:W-:Y:S01]  /*66c0*/  LOP3.LUT R26, R26, 0xff, RZ, 0xc0, !PT ;  /* 0x000000ff1a1a7812 */ /* 0x020fe200078ec0ff */
[----:B------:R-:W-:Y:S01]  /*66d0*/  BSSY B1, `(.L_x_163) ;  /* 0x000000b000017945 */ /* 0x000fe20003800000 */
[----:B------:R-:W-:Y:S02]  /*66e0*/  ISETP.LT.OR P0, PT, R6, 0x7a, !P0 ;  /* 0x0000007a0600780c */ /* 0x000fe40004701670 */
[----:B------:R-:W-:-:S05]  /*66f0*/  F2FP.F16.E4M3.UNPACK_B R26, R26 ;  /* 0x0000001aff1a723e */ /* 0x000fca00020006ff */
[----:B------:R-:W-:-:S05]  /*6700*/  HADD2.F32 R26, -RZ, R26.H0_H0 ;  /* 0x2000001aff1a7230 */ /* 0x000fca0000004100 */
[----:B------:R-:W-:-:S04]  /*6710*/  FMUL R26, R26, R15 ;  /* 0x0000000f1a1a7220 */ /* 0x000fc80000400000 */
[----:B------:R-:W-:Y:S01]  /*6720*/  FFMA R26, R23, R14, R26 ;  /* 0x0000000e171a7223 */ /* 0x000fe2000000001a */
[----:B------:R-:W-:-:S04]  /*6730*/  PRMT R23, RZ, 0x7610, R23 ;  /* 0x00007610ff177816 */ /* 0x000fc80000000017 */
[----:B----4-:R-:W-:-:S05]  /*6740*/  F2FP.SATFINITE.E4M3.F32.PACK_AB_MERGE_C R27, RZ, R26, RZ ;  /* 0x0000001aff1b723e */ /* 0x010fca00048070ff */
[----:B------:R4:W-:Y:S01]  /*6750*/  @!P4 STG.E.U8 desc[UR18][R20.64+0x78], R27 ;  /* 0x0000781b1400c986 */ /* 0x0009e2000c101112 */
[----:B------:R-:W-:Y:S05]  /*6760*/  @P0 BRA `(.L_x_164) ;  /* 0x0000000000040947 */ /* 0x000fea0003800000 */
[----:B------:R0:W5:Y:S02]  /*6770*/  LDG.E.U8 R23, desc[UR18][R4.64+0x79] ;  /* 0x0000791204177981 */ /* 0x000164000c1e1100 */
.L_x_164:
[----:B------:R-:W-:Y:S05]  /*6780*/  BSYNC B1 ;  /* 0x0000000000017941 */ /* 0x000fea0003800000 */
.L_x_163:
[----:B-----5:R-:W-:Y:S01]  /*6790*/  LOP3.LUT R23, R23, 0xff, RZ, 0xc0, !PT ;  /* 0x000000ff17177812 */ /* 0x020fe200078ec0ff */
[----:B------:R-:W-:Y:S01]  /*67a0*/  BSSY B1, `(.L_x_165) ;  /* 0x000000b000017945 */ /* 0x000fe20003800000 */
[----:B------:R-:W-:Y:S02]  /*67b0*/  ISETP.LT.OR P3, PT, R6, 0x79, !P1 ;  /* 0x000000790600780c */ /* 0x000fe40004f61670 */
[----:B------:R-:W-:-:S05]  /*67c0*/  F2FP.F16.E4M3.UNPACK_B R23, R23 ;  /* 0x00000017ff17723e */ /* 0x000fca00020006ff */
[----:B0-2---:R-:W-:-:S05]  /*67d0*/  HADD2.F32 R4, -RZ, R23.H0_H0 ;  /* 0x20000017ff047230 */ /* 0x005fca0000004100 */
[----:B------:R-:W-:Y:S01]  /*67e0*/  FMUL R5, R4, R15 ;  /* 0x0000000f04057220 */ /* 0x000fe20000400000 */
[----:B------:R-:W-:-:S03]  /*67f0*/  PRMT R4, RZ, 0x7610, R4 ;  /* 0x00007610ff047816 */ /* 0x000fc60000000004 */
[----:B------:R-:W-:-:S05]  /*6800*/  FFMA R5, R22, R14, R5 ;  /* 0x0000000e16057223 */ /* 0x000fca0000000005 */
[----:B------:R-:W-:-:S05]  /*6810*/  F2FP.SATFINITE.E4M3.F32.PACK_AB_MERGE_C R5, RZ, R5, RZ ;  /* 0x00000005ff05723e */ /* 0x000fca00048070ff */
[----:B------:R0:W-:Y:S01]  /*6820*/  @!P0 STG.E.U8 desc[UR18][R20.64+0x79], R5 ;  /* 0x0000790514008986 */ /* 0x0001e2000c101112 */
[----:B------:R-:W-:Y:S05]  /*6830*/  @P3 BRA `(.L_x_166) ;  /* 0x0000000000043947 */ /* 0x000fea0003800000 */
[----:B------:R2:W5:Y:S02]  /*6840*/  LDG.E.U8 R4, desc[UR18][R24.64+0x78] ;  /* 0x0000781218047981 */ /* 0x000564000c1e1100 */
.L_x_166:
[----:B------:R-:W-:Y:S05]  /*6850*/  BSYNC B1 ;  /* 0x0000000000017941 */ /* 0x000fea0003800000 */
.L_x_165:
[----:B-----5:R-:W-:Y:S01]  /*6860*/  LOP3.LUT R4, R4, 0xff, RZ, 0xc0, !PT ;  /* 0x000000ff04047812 */ /* 0x020fe200078ec0ff */
[----:B------:R-:W-:Y:S01]  /*6870*/  BSSY B1, `(.L_x_167) ;  /* 0x000000b000017945 */ /* 0x000fe20003800000 */
[----:B------:R-:W-:Y:S02]  /*6880*/  ISETP.LT.OR P1, PT, R6, 0x7a, !P1 ;  /* 0x0000007a0600780c */ /* 0x000fe40004f21670 */
[----:B------:R-:W-:-:S05]  /*6890*/  F2FP.F16.E4M3.UNPACK_B R4, R4 ;  /* 0x00000004ff04723e */ /* 0x000fca00020006ff */
[----:B------:R-:W-:-:S05]  /*68a0*/  HADD2.F32 R4, -RZ, R4.H0_H0 ;  /* 0x20000004ff047230 */ /* 0x000fca0000004100 */
[----:B------:R-:W-:-:S04]  /*68b0*/  FMUL R4, R4, R15 ;  /* 0x0000000f04047220 */ /* 0x000fc80000400000 */
[----:B------:R-:W-:-:S05]  /*68c0*/  FFMA R4, R89, R14, R4 ;  /* 0x0000000e59047223 */ /* 0x000fca0000000004 */
[----:B0-----:R-:W-:Y:S02]  /*68d0*/  F2FP.SATFINITE.E4M3.F32.PACK_AB_MERGE_C R5, RZ, R4, RZ ;  /* 0x00000004ff05723e */ /* 0x001fe400048070ff */
[----:B------:R-:W-:-:S03]  /*68e0*/  PRMT R4, RZ, 0x7610, R4 ;  /* 0x00007610ff047816 */ /* 0x000fc60000000004 */
[----:B------:R0:W-:Y:S01]  /*68f0*/  @!P3 STG.E.U8 desc[UR18][R18.64+0x78], R5 ;  /* 0x000078051200b986 */ /* 0x0001e2000c101112 */
[----:B------:R-:W-:Y:S05]  /*6900*/  @P1 BRA `(.L_x_168) ;  /* 0x0000000000041947 */ /* 0x000fea0003800000 */
[----:B------:R0:W5:Y:S02]  /*6910*/  LDG.E.U8 R4, desc[UR18][R24.64+0x79] ;  /* 0x0000791218047981 */ /* 0x000164000c1e1100 */
.L_x_168:
[----:B------:R-:W-:Y:S05]  /*6920*/  BSYNC B1 ;  /* 0x0000000000017941 */ /* 0x000fea0003800000 */
.L_x_167:
[----:B------:R-:W-:Y:S05]  /*6930*/  @P1 BRA `(.L_x_169) ;  /* 0x0000001000281947 */ /* 0x000fea0003800000 */
[----:B-----5:R-:W-:-:S04]  /*6940*/  LOP3.LUT R4, R4, 0xff, RZ, 0xc0, !PT ;  /* 0x000000ff04047812 */ /* 0x020fc800078ec0ff */
[----:B------:R-:W-:-:S05]  /*6950*/  F2FP.F16.E4M3.UNPACK_B R4, R4 ;  /* 0x00000004ff04723e */ /* 0x000fca00020006ff */
[----:B------:R-:W-:-:S05]  /*6960*/  HADD2.F32 R4, -RZ, R4.H0_H0 ;  /* 0x20000004ff047230 */ /* 0x000fca0000004100 */
[----:B0-----:R-:W-:-:S04]  /*6970*/  FMUL R5, R4, R15 ;  /* 0x0000000f04057220 */ /* 0x001fc80000400000 */
[----:B------:R-:W-:-:S05]  /*6980*/  FFMA R5, R88, R14, R5 ;  /* 0x0000000e58057223 */ /* 0x000fca0000000005 */
[----:B------:R-:W-:-:S05]  /*6990*/  F2FP.SATFINITE.E4M3.F32.PACK_AB_MERGE_C R5, RZ, R5, RZ ;  /* 0x00000005ff05723e */ /* 0x000fca00048070ff */
[----:B------:R0:W-:Y:S01]  /*69a0*/  STG.E.U8 desc[UR18][R18.64+0x79], R5 ;  /* 0x0000790512007986 */ /* 0x0001e2000c101112 */
[----:B------:R-:W-:Y:S05]  /*69b0*/  BRA `(.L_x_169) ;  /* 0x0000001000087947 */ /* 0x000fea0003800000 */
.L_x_40:
[----:B------:R-:W-:Y:S01]  /*69c0*/  ISETP.GE.AND P1, PT, R30, 0x1, PT ;  /* 0x000000011e00780c */ /* 0x000fe20003f26270 */
[-C--:B--2---:R-:W-:Y:S01]  /*69d0*/  FMUL R151, R151, R14.reuse ;  /* 0x0000000e97977220 */ /* 0x084fe20000400000 */
[-C--:B------:R-:W-:Y:S01]  /*69e0*/  FMUL R146, R146, R14.reuse ;  /* 0x0000000e92927220 */ /* 0x080fe20000400000 */
[----:B------:R-:W-:Y:S01]  /*69f0*/  ISETP.GE.AND P0, PT, R30, 0x9, PT ;  /* 0x000000091e00780c */ /* 0x000fe20003f06270 */
[-C--:B------:R-:W-:Y:S01]  /*6a00*/  FMUL R149, R149, R14.reuse ;  /* 0x0000000e95957220 */ /* 0x080fe20000400000 */
[----:B------:R-:W-:Y:S01]  /*6a10*/  ISETP.LT.OR P4, PT, R6, 0x1, !P1 ;  /* 0x000000010600780c */ /* 0x000fe20004f81670 */
[-C--:B------:R-:W-:Y:S01]  /*6a20*/  FMUL R144, R144, R14.reuse ;  /* 0x0000000e90907220 */ /* 0x080fe20000400000 */
[----:B------:R-:W-:Y:S01]  /*6a30*/  ISETP.LT.OR P5, PT, R6, 0x2, !P1 ;  /* 0x000000020600780c */ /* 0x000fe20004fa1670 */
[-C--:B------:R-:W-:Y:S01]  /*6a40*/  FMUL R147, R147, R14.reuse ;  /* 0x0000000e93937220 */ /* 0x080fe20000400000 */
[----:B------:R-:W-:Y:S01]  /*6a50*/  F2FP.SATFINITE.E4M3.F32.PACK_AB_MERGE_C R151, RZ, R151, RZ ;  /* 0x00000097ff97723e */ /* 0x000fe200048070ff */
[----:B------:R-:W-:Y:S01]  /*6a60*/  FMUL R142, R142, R14 ;  /* 0x0000000e8e8e7220 */ /* 0x000fe20000400000 */
[----:B------:R-:W-:Y:S01]  /*6a70*/  F2FP.SATFINITE.E4M3.F32.PACK_AB_MERGE_C R5, RZ, R146, RZ ;  /* 0x00000092ff05723e */ /* 0x000fe200048070ff */
[-C--:B------:R-:W-:Y:S01]  /*6a80*/  FMUL R145, R145, R14.reuse ;  /* 0x0000000e91917220 */ /* 0x080fe20000400000 */
[----:B------:R-:W-:Y:S01]  /*6a90*/  ISETP.LT.OR P3, PT, R6, 0x1, !P0 ;  /* 0x000000010600780c */ /* 0x000fe20004761670 */
[-C--:B------:R-:W-:Y:S01]  /*6aa0*/  FMUL R140, R140, R14.reuse ;  /* 0x0000000e8c8c7220 */ /* 0x080fe20000400000 */
[C---:B------:R-:W-:Y:S01]  /*6ab0*/  ISETP.LT.OR P6, PT, R6.reuse, 0xa, !P1 ;  /* 0x0000000a0600780c */ /* 0x040fe20004fc1670 */
[-C--:B------:R-:W-:Y:S01]  /*6ac0*/  FMUL R143, R143, R14.reuse ;  /* 0x0000000e8f8f7220 */ /* 0x080fe20000400000 */
[----:B------:R-:W-:Y:S01]  /*6ad0*/  F2FP.SATFINITE.E4M3.F32.PACK_AB_MERGE_C R149, RZ, R149, RZ ;  /* 0x00000095ff95723e */ /* 0x000fe200048070ff */
[----:B------:R-:W-:Y:S01]  /*6ae0*/  @!P4 STG.E.U8 desc[UR18][R20.64], R151 ;  /* 0x000000971400c986 */ /* 0x000fe2000c101112 */
[----:B------:R-:W-:Y:S01]  /*6af0*/  ISETP.LT.OR P4, PT, R6, 0x2, !P0 ;  /* 0x000000020600780c */ /* 0x000fe20004781670 */
[----:B------:R-:W-:Y:S01]  /*6b00*/  FMUL R138, R138, R14 ;  /* 0x0000000e8a8a7220 */ /* 0x000fe20000400000 */
[----:B------:R-:W-:Y:S01]  /*6b10*/  F2FP.SATFINITE.E4M3.F32.PACK_AB_MERGE_C R25, RZ, R144, RZ ;  /* 0x00000090ff19723e */ /* 0x000fe200048070ff */
[----:B------:R0:W-:Y:S01]  /*6b20*/  @!P5 STG.E.U8 desc[UR18][R20.64+0x1], R5 ;  /* 0x000001051400d986 */ /* 0x0001e2000c101112 */
[C---:B------:R-:W-:Y:S01]  /*6b30*/  ISETP.LT.OR P5, PT, R6.reuse, 0x9, !P1 ;  /* 0x000000090600780c */ /* 0x040fe20004fa1670 */
[-C--:B------:R-:W-:Y:S01]  /*6b40*/  FMUL R141, R141, R14.reuse ;  /* 0x0000000e8d8d7220 */ /* 0x080fe20000400000 */
[----:B------:R-:W-:Y:S01]  /*6b50*/  F2FP.SATFINITE.E4M3.F32.PACK_AB_MERGE_C R147, RZ, R147, RZ ;  /* 0x00000093ff93723e */ /* 0x000fe200048070ff */
[----:B------:R-:W-:Y:S01]  /*6b60*/  @!P3 STG.E.U8 desc[UR18][R18.64], R149 ;  /* 0x000000951200b986 */ /* 0x000fe2000c101112 */
[----:B------:R-:W-:Y:S01]  /*6b70*/  ISETP.LT.OR P3, PT, R6, 0x9, !P0 ;  /* 0x000000090600780c */ /* 0x000fe20004761670 */
[-C--:B------:R-:W-:Y:S01]  /*6b80*/  FMUL R136, R136, R14.reuse ;  /* 0x0000000e88887220 */ /* 0x080fe20000400000 */
[----:B------:R-:W-:Y:S01]  /*6b90*/  F2FP.SATFINITE.E4M3.F32.PACK_AB_MERGE_C R145, RZ, R145, RZ ;  /* 0x00000091ff91723e */ /* 0x000fe200048070ff */
[-C--:B------:R-:W-:Y:S01]  /*6ba0*/  FMUL R139, R139, R14.reuse ;  /* 0x0000000e8b8b7220 */ /* 0x080fe20000400000 */
[----:B------:R-:W-:Y:S01]  /*6bb0*/  F2FP.SATFINITE.E4M3.F32.PACK_AB_MERGE_C R143, RZ, R143, RZ ;  /* 0x0000008fff8f723e */ /* 0x000fe200048070ff */
[----:B------:R1:W-:Y:S01]  /*6bc0*/  @!P4 STG.E.U8 desc[UR18][R18.64+0x1], R25 ;  /* 0x000001191200c986 */ /* 0x0003e2000c101112 */
[----:B------:R-:W-:Y:S01]  /*6bd0*/  ISETP.LT.OR P4, PT, R6, 0xa, !P0 ;  /* 0x0000000a0600780c */ /* 0x000fe20004781670 */
[----:B------:R-:W-:Y:S01]  /*6be0*/  FMUL R134, R134, R14 ;  /* 0x0000000e86867220 */ /* 0x000fe20000400000 */
[----:B0-----:R-:W-:Y:S01]  /*6bf0*/  F2FP.SATFINITE.E4M3.F32.PACK_AB_MERGE_C R5, RZ, R142, RZ ;  /* 0x0000008eff05723e */ /* 0x001fe200048070ff */
[----:B------:R-:W-:Y:S01]  /*6c00*/  @!P5 STG.E.U8 desc[UR18][R20.64+0x8], R147 ;  /* 0x000008931400d986 */ /* 0x000fe2000c101112 */
[C---:B------:R-:W-:Y:S01]  /*6c10*/  ISETP.LT.OR P5, PT, R6.reuse, 0x11, !P1 ;  /* 0x000000110600780c */ /* 0x040fe20004fa1670 */
[-C--:B------:R-:W-:Y:S01]  /*6c20*/  FMUL R137, R137, R14.reuse ;  /* 0x0000000e89897220 */ /* 0x080fe20000400000 */
[----:B------:R-:W-:Y:S01]  /*6c30*/  F2FP.SATFINITE.E4M3.F32.PACK_AB_MERGE_C R141, RZ, R141, RZ ;  /* 0x0000008dff8d723e */ /* 0x000fe200048070ff */
[----:B------:R0:W-:Y:S01]  /*6c40*/  @!P6 STG.E.U8 desc[UR18][R20.64+0x9], R5 ;  /* 0x000009051400e986 */ /* 0x0001e2000c101112 */
[----:B------:R-:W-:Y:S01]  /*6c50*/  ISETP.LT.OR P6, PT, R6, 0x12, !P1 ;  /* 0x000000120600780c */ /* 0x000fe20004fc1670 */
[----:B------:R-:W-:Y:S01]  /*6c60*/  FMUL R132, R132, R14 ;  /* 0x0000000e84847220 */ /* 0x000fe20000400000 */
[----:B------:R-:W-:Y:S01]  /*6c70*/  F2FP.SATFINITE.E4M3.F32.PACK_AB_MERGE_C R139, RZ, R139, RZ ;  /* 0x0000008bff8b723e */ /* 0x000fe200048070ff */
[----:B------:R-:W-:Y:S01]  /*6c80*/  @!P3 STG.E.U8 desc[UR18][R18.64+0x8], R145 ;  /* 0x000008911200b986 */ /* 0x000fe2000c101112 */
[----:B-1----:R-:W-:Y:S01]  /*6c90*/  F2FP.SATFINITE.E4M3.F32.PACK_AB_MERGE_C R25, RZ, R140, RZ ;  /* 0x0000008cff19723e */ /* 0x002fe200048070ff */
[-C--:B------:R-:W-:Y:S01]  /*6ca0*/  FMUL R135, R135, R14.reuse ;  /* 0x0000000e87877220 */ /* 0x080fe20000400000 */
[----:B------:R-:W-:Y:S01]  /*6cb0*/  ISETP.LT.OR P3, PT, R6, 0x11, !P0 ;  /* 0x000000110600780c */ /* 0x000fe20004761670 */
[-C--:B------:R-:W-:Y:S01]  /*6cc0*/  FMUL R130, R130, R14.reuse ;  /* 0x0000000e82827220 */ /* 0x080fe20000400000 */
[----:B------:R-:W-:Y:S01]  /*6cd0*/  F2FP.SATFINITE.E4M3.F32.PACK_AB_MERGE_C R137, RZ, R137, RZ ;  /* 0x00000089ff89723e */ /* 0x000fe200048070ff */
[----:B------:R1:W-:Y:S01]  /*6ce0*/  @!P4 STG.E.U8 desc[UR18][R18.64+0x9], R25 ;  /* 0x000009191200c986 */ /* 0x0003e2000c101112 */
[C---:B------:R-:W-:Y:S01]  /*6cf0*/  ISETP.LT.OR P4, PT, R6.reuse, 0x12, !P0 ;  /* 0x000000120600780c */ /* 0x040fe20004781670 */
[----:B------:R-:W-:Y:S01]  /*6d00*/  FMUL R133, R133, R14 ;  /* 0x0000000e85857220 */ /* 0x000fe20000400000 */
[----:B0-----:R-:W-:Y:S01]  /*6d10*/  F2FP.SATFINITE.E4M3.F32.PACK_AB_MERGE_C R5, RZ, R138, RZ ;  /* 0x0000008aff05723e */ /* 0x001fe200048070ff */
[----:B------:R-:W-:Y:S01]  /*6d20*/  @!P5 STG.E.U8 desc[UR18][R20.64+0x10], R143 ;  /* 0x0000108f1400d986 */ /* 0x000fe2000c101112 */
[----:B------:R-:W-:Y:S01]  /*6d30*/  ISETP.LT.OR P5, PT, R6, 0x19, !P1 ;  /* 0x000000190600780c */ /* 0x000fe20004fa1670 */
[-C--:B------:R-:W-:Y:S01]  /*6d40*/  FMUL R128, R128, R14.reuse ;  /* 0x0000000e80807220 */ /* 0x080fe20000400000 */
[----:B------:R-:W-:Y:S01]  /*6d50*/  F2FP.SATFINITE.E4M3.F32.PACK_AB_MERGE_C R135, RZ, R135, RZ ;  /* 0x00000087ff87723e */ /* 0x000fe200048070ff */
[----:B------:R0:W-:Y:S01]  /*6d60*/  @!P6 STG.E.U8 desc[UR18][R20.64+0x11], R5 ;  /* 0x000011051400e986 */ /* 0x0001e2000c101112 */
[----:B------:R-:W-:Y:S01]  /*6d70*/  ISETP.LT.OR P6, PT, R6, 0x1a, !P1 ;  /* 0x0000001a0600780c */ /* 0x000fe20004fc1670 */
[-C--:B------:R-:W-:Y:S01]  /*6d80*/  FMUL R131, R131, R14.reuse ;  /* 0x0000000e83837220 */ /* 0x080fe20000400000 */
[----:B------:R-:W-:Y:S01]  /*6d90*/  FMUL R126, R126, R14 ;  /* 0x0000000e7e7e7220 */ /* 0x000fe20000400000 */
[----:B-1----:R-:W-:Y:S01]  /*6da0*/  F2FP.SATFINITE.E4M3.F32.PACK_AB_MERGE_C R25, RZ, R136, RZ ;  /* 0x00000088ff19723e */ /* 0x002fe200048070ff */
[----:B------:R-:W-:Y:S01]  /*6db0*/  @!P3 STG.E.U8 desc[UR18][R18.64+0x10], R141 ;  /* 0x0000108d1200b986 */ /* 0x000fe2000c101112 */
[C---:B------:R-:W-:Y:S01]  /*6dc0*/  ISETP.LT.OR P3, PT, R6.reuse, 0x19, !P0 ;  /* 0x000000190600780c */ /* 0x040fe20004761670 */
        /* <DEDUP_REMOVED lines=37> */
[-C--:B------:R-:W-:Y:S01]  /*7020*/  FMUL R114, R114, R14.reuse ;  /* 0x0000000e72727220 */ /* 0x080fe20000400000 */
        /* <DEDUP_REMOVED lines=81> */
[C---:B------:R-:W-:Y:S01]  /*7540*/  ISETP.LT.OR P6, PT, R6.reuse, 0x52, !P1 ;  /* 0x000000520600780c */ /* 0x040fe20004fc1670 */
        /* <DEDUP_REMOVED lines=22> */
[----:B------:R-:W-:-:S02]  /*76b0*/  ISETP.LT.OR P3, PT, R6, 0x59, !P0 ;  /* 0x000000590600780c */ /* 0x000fc40004761670 */
[----:B------:R-:W-:Y:S01]  /*76c0*/  F2FP.SATFINITE.E4M3.F32.PACK_AB_MERGE_C R93, RZ, R93, RZ ;  /* 0x0000005dff5d723e */ /* 0x000fe200048070ff */
[----:B------:R1:W-:Y:S01]  /*76d0*/  @!P4 STG.E.U8 desc[UR18][R18.64+0x51], R25 ;  /* 0x000051191200c986 */ /* 0x0003e2000c101112 */
[C---:B------:R-:W-:Y:S02]  /*76e0*/  ISETP.LT.OR P4, PT, R6.reuse, 0x5a, !P0 ;  /* 0x0000005a0600780c */ /* 0x040fe40004781670 */
[----:B0-----:R-:W-:Y:S01]  /*76f0*/  F2FP.SATFINITE.E4M3.F32.PACK_AB_MERGE_C R5, RZ, R102, RZ ;  /* 0x00000066ff05723e */ /* 0x001fe200048070ff */
[----:B------:R-:W-:Y:S01]  /*7700*/  @!P5 STG.E.U8 desc[UR18][R20.64+0x58], R107 ;  /* 0x0000586b1400d986 */ /* 0x000fe2000c101112 */
[C---:B------:R-:W-:Y:S02]  /*7710*/  ISETP.LT.OR P5, PT, R6.reuse, 0x61, !P1 ;  /* 0x000000610600780c */ /* 0x040fe40004fa1670 */
[----:B------:R-:W-:Y:S01]  /*7720*/  F2FP.SATFINITE.E4M3.F32.PACK_AB_MERGE_C R23, RZ, R23, RZ ;  /* 0x00000017ff17723e */ /* 0x000fe200048070ff */
[----:B------:R0:W-:Y:S01]  /*7730*/  @!P6 STG.E.U8 desc[UR18][R20.64+0x59], R5 ;  /* 0x000059051400e986 */ /* 0x0001e2000c101112 */
[----:B------:R-:W-:-:S02]  /*7740*/  ISETP.LT.OR P6, PT, R6, 0x62, !P1 ;  /* 0x000000620600780c */ /* 0x000fc40004fc1670 */
[----:B------:R-:W-:Y:S01]  /*7750*/  F2FP.SATFINITE.E4M3.F32.PACK_AB_MERGE_C R89, RZ, R89, RZ ;  /* 0x00000059ff59723e */ /* 0x000fe200048070ff */
[----:B------:R-:W-:Y:S01]  /*7760*/  @!P3 STG.E.U8 desc[UR18][R18.64+0x58], R105 ;  /* 0x000058691200b986 */ /* 0x000fe2000c101112 */
[----:B-1----:R-:W-:Y:S02]  /*7770*/  F2FP.SATFINITE.E4M3.F32.PACK_AB_MERGE_C R25, RZ, R100, RZ ;  /* 0x00000064ff19723e */ /* 0x002fe400048070ff */
[C---:B------:R-:W-:Y:S02]  /*7780*/  ISETP.LT.OR P3, PT, R6.reuse, 0x61, !P0 ;  /* 0x000000610600780c */ /* 0x040fe40004761670 */
[----:B------:R-:W-:Y:S01]  /*7790*/  F2FP.SATFINITE.E4M3.F32.PACK_AB_MERGE_C R27, RZ, R88, RZ ;  /* 0x00000058ff1b723e */ /* 0x000fe200048070ff */
[----:B------:R1:W-:Y:S01]  /*77a0*/  @!P4 STG.E.U8 desc[UR18][R18.64+0x59], R25 ;  /* 0x000059191200c986 */ /* 0x0003e2000c101112 */
[C---:B------:R-:W-:Y:S02]  /*77b0*/  ISETP.LT.OR P4, PT, R6.reuse, 0x62, !P0 ;  /* 0x000000620600780c */ /* 0x040fe40004781670 */
[----:B0-----:R-:W-:Y:S01]  /*77c0*/  F2FP.SATFINITE.E4M3.F32.PACK_AB_MERGE_C R5, RZ, R98, RZ ;  /* 0x00000062ff05723e */ /* 0x001fe200048070ff */
[----:B------:R-:W-:Y:S01]  /*77d0*/  @!P5 STG.E.U8 desc[UR18][R20.64+0x60], R101 ;  /* 0x000060651400d986 */ /* 0x000fe2000c101112 */
[----:B------:R-:W-:-:S03]  /*77e0*/  ISETP.LT.OR P5, PT, R6, 0x69, !P1 ;  /* 0x000000690600780c */ /* 0x000fc60004fa1670 */
[----:B------:R0:W-:Y:S01]  /*77f0*/  @!P6 STG.E.U8 desc[UR18][R20.64+0x61], R5 ;  /* 0x000061051400e986 */ /* 0x0001e2000c101112 */
[C---:B------:R-:W-:Y:S02]  /*7800*/  ISETP.LT.OR P6, PT, R6.reuse, 0x6a, !P1 ;  /* 0x0000006a0600780c */ /* 0x040fe40004fc1670 */
[----:B-1----:R-:W-:Y:S01]  /*7810*/  F2FP.SATFINITE.E4M3.F32.PACK_AB_MERGE_C R25, RZ, R96, RZ ;  /* 0x00000060ff19723e */ /* 0x002fe200048070ff */
[----:B------:R-:W-:Y:S01]  /*7820*/  @!P3 STG.E.U8 desc[UR18][R18.64+0x60], R103 ;  /* 0x000060671200b986 */ /* 0x000fe2000c101112 */
[----:B------:R-:W-:-:S03]  /*7830*/  ISETP.LT.OR P3, PT, R6, 0x69, !P0 ;  /* 0x000000690600780c */ /* 0x000fc60004761670 */
        /* <DEDUP_REMOVED lines=12> */
[C---:B------:R-:W-:Y:S01]  /*7900*/  ISETP.LT.OR P1, PT, R6.reuse, 0x7a, !P1 ;  /* 0x0000007a0600780c */ /* 0x040fe20004f21670 */
[----:B------:R2:W-:Y:S01]  /*7910*/  @!P5 STG.E.U8 desc[UR18][R20.64+0x70], R95 ;  /* 0x0000705f1400d986 */ /* 0x0005e2000c101112 */
[C---:B------:R-:W-:Y:S02]  /*7920*/  ISETP.LT.OR P5, PT, R6.reuse, 0x72, !P0 ;  /* 0x000000720600780c */ /* 0x040fe400047a1670 */
[----:B0-----:R-:W-:Y:S01]  /*7930*/  F2FP.SATFINITE.E4M3.F32.PACK_AB_MERGE_C R5, RZ, R90, RZ ;  /* 0x0000005aff05723e */ /* 0x001fe200048070ff */
[----:B------:R2:W-:Y:S01]  /*7940*/  @!P6 STG.E.U8 desc[UR18][R20.64+0x71], R91 ;  /* 0x0000715b1400e986 */ /* 0x0005e2000c101112 */
[C---:B------:R-:W-:Y:S02]  /*7950*/  ISETP.LT.OR P6, PT, R6.reuse, 0x79, !P0 ;  /* 0x000000790600780c */ /* 0x040fe400047c1670 */
[----:B------:R-:W-:Y:S01]  /*7960*/  ISETP.LT.OR P0, PT, R6, 0x7a, !P0 ;  /* 0x0000007a0600780c */ /* 0x000fe20004701670 */
[----:B------:R2:W-:Y:S01]  /*7970*/  @!P3 STG.E.U8 desc[UR18][R18.64+0x70], R93 ;  /* 0x0000705d1200b986 */ /* 0x0005e2000c101112 */
[----:B-1----:R-:W-:-:S05]  /*7980*/  F2FP.SATFINITE.E4M3.F32.PACK_AB_MERGE_C R25, RZ, R22, RZ ;  /* 0x00000016ff19723e */ /* 0x002fca00048070ff */
[----:B------:R2:W-:Y:S04]  /*7990*/  @!P5 STG.E.U8 desc[UR18][R18.64+0x71], R5 ;  /* 0x000071051200d986 */ /* 0x0005e8000c101112 */
[----:B------:R2:W-:Y:S04]  /*79a0*/  @!P4 STG.E.U8 desc[UR18][R20.64+0x78], R23 ;  /* 0x000078171400c986 */ /* 0x0005e8000c101112 */
[----:B------:R2:W-:Y:S04]  /*79b0*/  @!P1 STG.E.U8 desc[UR18][R20.64+0x79], R25 ;  /* 0x0000791914009986 */ /* 0x0005e8000c101112 */
[----:B------:R2:W-:Y:S04]  /*79c0*/  @!P6 STG.E.U8 desc[UR18][R18.64+0x78], R89 ;  /* 0x000078591200e986 */ /* 0x0005e8000c101112 */
[----:B------:R2:W-:Y:S02]  /*79d0*/  @!P0 STG.E.U8 desc[UR18][R18.64+0x79], R27 ;  /* 0x0000791b12008986 */ /* 0x0005e4000c101112 */
.L_x_169:
[----:B------:R-:W-:Y:S05]  /*79e0*/  BSYNC B0 ;  /* 0x0000000000007941 */ /* 0x000fea0003800000 */
.L_x_39:
[C---:B------:R-:W-:Y:S01]  /*79f0*/  LEA R2, P0, R8.reuse, R2, 0x1 ;  /* 0x0000000208027211 */ /* 0x040fe200078008ff */
[----:B------:R-:W-:Y:S01]  /*7a00*/  ULDC.64 UR6, c[0x0][0x650] ;  /* 0x0001940000067ab9 */ /* 0x000fe20000000a00 */
[----:B-----5:R-:W-:Y:S01]  /*7a10*/  IMAD.U32 R4, RZ, RZ, UR16 ;  /* 0x00000010ff047e24 */ /* 0x020fe2000f8e00ff */
[----:B0-2---:R-:W-:Y:S01]  /*7a20*/  PRMT R18, RZ, 0x7610, R18 ;  /* 0x00007610ff127816 */ /* 0x005fe20000000012 */
[----:B------:R-:W-:Y:S01]  /*7a30*/  IMAD.MOV.U32 R6, RZ, RZ, -0x1 ;  /* 0xffffffffff067424 */ /* 0x000fe200078e00ff */
[----:B------:R-:W-:Y:S01]  /*7a40*/  LEA.HI.X R3, R8, R3, R0, 0x1, P0 ;  /* 0x0000000308037211 */ /* 0x000fe200000f0c00 */
[----:B------:R0:W-:Y:S01]  /*7a50*/  SYNCS.ARRIVE.TRANS64.A1T0 RZ, [R4+UR21], RZ ;  /* 0x000000ff04ff79a7 */ /* 0x0001e20008100015 */
[----:B------:R-:W-:Y:S01]  /*7a60*/  ISETP.GE.U32.AND P0, PT, R2, UR6, PT ;  /* 0x0000000602007c0c */ /* 0x000fe2000bf06070 */
[----:B------:R-:W-:-:S03]  /*7a70*/  IMAD.MOV.U32 R5, RZ, RZ, -0x1 ;  /* 0xffffffffff057424 */ /* 0x000fc600078e00ff */
[----:B------:R-:W-:Y:S01]  /*7a80*/  ISETP.GE.U32.AND.EX P0, PT, R3, UR7, PT, P0 ;  /* 0x0000000703007c0c */ /* 0x000fe2000bf06100 */
[----:B0-----:R-:W-:-:S12]  /*7a90*/  IMAD.MOV.U32 R4, RZ, RZ, -0x1 ;  /* 0xffffffffff047424 */ /* 0x001fd800078e00ff */
[----:B------:R-:W-:Y:S05]  /*7aa0*/  @P0 BRA `(.L_x_170) ;  /* 0x0000000400600947 */ /* 0x000fea0003800000 */
[----:B------:R-:W0:Y:S01]  /*7ab0*/  S2R R28, SR_CTAID.X ;  /* 0x00000000001c7919 */ /* 0x000e220000002500 */
[----:B------:R-:W2:Y:S01]  /*7ac0*/  LDC.64 R22, c[0x0][0x628] ;  /* 0x00018a00ff167b82 */ /* 0x000ea20000000a00 */
[----:B------:R-:W-:Y:S01]  /*7ad0*/  ULDC UR6, c[0x0][0x150] ;  /* 0x0000540000067ab9 */ /* 0x000fe20000000800 */
[----:B-1--4-:R-:W-:Y:S01]  /*7ae0*/  IMAD.MOV.U32 R20, RZ, RZ, R2 ;  /* 0x000000ffff147224 */ /* 0x012fe200078e0002 */
[----:B------:R-:W1:Y:S01]  /*7af0*/  S2R R30, SR_CTAID.Y ;  /* 0x00000000001e7919 */ /* 0x000e620000002600 */
[----:B------:R-:W-:-:S04]  /*7b00*/  IMAD.MOV.U32 R21, RZ, RZ, R3 ;  /* 0x000000ffff157224 */ /* 0x000fc800078e0003 */
[----:B------:R-:W4:Y:S08]  /*7b10*/  LDC R31, c[0x0][0x144] ;  /* 0x00005100ff1f7b82 */ /* 0x000f300000000800 */
[----:B------:R-:W1:Y:S08]  /*7b20*/  LDC R6, c[0x0][0x630] ;  /* 0x00018c00ff067b82 */ /* 0x000e700000000800 */
[----:B------:R-:W1:Y:S01]  /*7b30*/  LDC.64 R26, c[0x0][0x620] ;  /* 0x00018800ff1a7b82 */ /* 0x000e620000000a00 */
[----:B--2---:R-:W-:-:S04]  /*7b40*/  ISETP.NE.U32.AND P0, PT, R22, RZ, PT ;  /* 0x000000ff1600720c */ /* 0x004fc80003f05070 */
[----:B------:R-:W-:Y:S02]  /*7b50*/  ISETP.NE.AND.EX P0, PT, R23, RZ, PT, P0 ;  /* 0x000000ff1700720c */ /* 0x000fe40003f05300 */
[----:B0-----:R-:W-:-:S05]  /*7b60*/  I2FP.F32.U32 R4, R28 ;  /* 0x0000001c00047245 */ /* 0x001fca0000201000 */
[----:B------:R-:W-:-:S04]  /*7b70*/  FMUL R4, R4, UR6 ;  /* 0x0000000604047c20 */ /* 0x000fc80008400000 */
[----:B------:R0:W2:Y:S02]  /*7b80*/  F2I.U32.TRUNC.NTZ R29, R4 ;  /* 0x00000004001d7305 */ /* 0x0000a4000020f000 */
[----:B----4-:R-:W-:Y:S05]  /*7b90*/  @!P0 BRA `(.L_x_171) ;  /* 0x0000000000288947 */ /* 0x010fea0003800000 */
[----:B------:R-:W4:Y:S02]  /*7ba0*/  LDC R5, c[0x0][0x634] ;  /* 0x00018d00ff057b82 */ /* 0x000f240000000800 */
[----:B----4-:R-:W-:-:S05]  /*7bb0*/  IADD3 R21, P0, R2, R5, RZ ;  /* 0x0000000502157210 */ /* 0x010fca0007f1e0ff */
[----:B---3--:R-:W-:-:S04]  /*7bc0*/  IMAD.X R25, RZ, RZ, R3, P0 ;  /* 0x000000ffff197224 */ /* 0x008fc800000e0603 */
[----:B0-----:R-:W-:-:S04]  /*7bd0*/  IMAD.WIDE.U32 R4, R25, R22, RZ ;  /* 0x0000001619047225 */ /* 0x001fc800078e00ff */
[----:B------:R-:W-:-:S04]  /*7be0*/  IMAD.WIDE.U32 R18, P0, R21, R23, R4 ;  /* 0x0000001715127225 */ /* 0x000fc80007800004 */
[----:B------:R-:W-:-:S04]  /*7bf0*/  IMAD.WIDE.U32 R4, R21, R22, RZ ;  /* 0x0000001615047225 */ /* 0x000fc800078e00ff */
[----:B------:R-:W-:Y:S01]  /*7c00*/  IMAD.X R21, RZ, RZ, RZ, P0 ;  /* 0x000000ffff157224 */ /* 0x000fe200000e06ff */
[----:B------:R-:W-:Y:S01]  /*7c10*/  IADD3 RZ, P0, R5, R18, RZ ;  /* 0x0000001205ff7210 */ /* 0x000fe20007f1e0ff */
[----:B------:R-:W-:-:S04]  /*7c20*/  IMAD.MOV.U32 R20, RZ, RZ, R19 ;  /* 0x000000ffff147224 */ /* 0x000fc800078e0013 */
[----:B------:R-:W-:-:S08]  /*7c30*/  IMAD.WIDE.U32.X R20, R25, R23, R20, P0 ;  /* 0x0000001719147225 */ /* 0x000fd000000e0414 */
.L_x_171:
[-CC-:B-1-3--:R-:W-:Y:S01]  /*7c40*/  SHF.R.U64 R24, R20, R6.reuse, R21.reuse ;  /* 0x0000000614187219 */ /* 0x18afe20000001215 */
[----:B------:R-:W1:Y:S01]  /*7c50*/  LDC.64 R34, c[0x0][0x640] ;  /* 0x00019000ff227b82 */ /* 0x000e620000000a00 */
[----:B0-----:R-:W-:Y:S01]  /*7c60*/  SHF.R.U32.HI R4, RZ, R6, R21 ;  /* 0x00000006ff047219 */ /* 0x001fe20000011615 */
[----:B--2---:R-:W-:Y:S01]  /*7c70*/  IMAD.MOV R29, RZ, RZ, -R29 ;  /* 0x000000ffff1d7224 */ /* 0x004fe200078e0a1d */
[----:B------:R-:W-:Y:S01]  /*7c80*/  IADD3 R19, P0, RZ, -R24, RZ ;  /* 0x80000018ff137210 */ /* 0x000fe20007f1e0ff */
[----:B------:R-:W-:Y:S01]  /*7c90*/  ULDC UR6, c[0x0][0x154] ;  /* 0x0000550000067ab9 */ /* 0x000fe20000000800 */
[----:B------:R-:W-:Y:S02]  /*7ca0*/  IMAD.MOV.U32 R21, RZ, RZ, 0x1 ;  /* 0x00000001ff157424 */ /* 0x000fe400078e00ff */
[----:B------:R-:W-:Y:S01]  /*7cb0*/  IMAD R29, R31, R29, R28 ;  /* 0x0000001d1f1d7224 */ /* 0x000fe200078e021c */
[----:B------:R-:W0:Y:S01]  /*7cc0*/  LDC R18, c[0x0][0x618] ;  /* 0x00018600ff127b82 */ /* 0x000e220000000800 */
[----:B------:R-:W-:-:S04]  /*7cd0*/  IMAD.X R5, RZ, RZ, ~R4, P0 ;  /* 0x000000ffff057224 */ /* 0x000fc800000e0e04 */
[-C--:B------:R-:W-:Y:S02]  /*7ce0*/  IMAD R6, R5, R26.reuse, RZ ;  /* 0x0000001a05067224 */ /* 0x080fe400078e02ff */
[C---:B------:R-:W-:Y:S01]  /*7cf0*/  IMAD.WIDE.U32 R4, R19.reuse, R26, R2 ;  /* 0x0000001a13047225 */ /* 0x040fe200078e0002 */
[----:B------:R-:W2:Y:S03]  /*7d00*/  LDC R20, c[0x0][0x608] ;  /* 0x00018200ff147b82 */ /* 0x000ea60000000800 */
[----:B------:R-:W-:Y:S01]  /*7d10*/  IMAD R19, R19, R27, R6 ;  /* 0x0000001b13137224 */ /* 0x000fe200078e0206 */
[----:B------:R-:W-:-:S03]  /*7d20*/  I2FP.F32.U32 R6, R30 ;  /* 0x0000001e00067245 */ /* 0x000fc60000201000 */
[----:B------:R-:W-:Y:S01]  /*7d30*/  IMAD.IADD R5, R5, 0x1, R19 ;  /* 0x0000000105057824 */ /* 0x000fe200078e0213 */
[----:B------:R-:W3:Y:S01]  /*7d40*/  LDC R32, c[0x0][0x658] ;  /* 0x00019600ff207b82 */ /* 0x000ee20000000800 */
[----:B-1----:R-:W-:Y:S01]  /*7d50*/  ISETP.NE.U32.AND P0, PT, R34, RZ, PT ;  /* 0x000000ff2200720c */ /* 0x002fe20003f05070 */
[----:B------:R-:W-:-:S03]  /*7d60*/  IMAD.MOV.U32 R19, RZ, RZ, -0x1 ;  /* 0xffffffffff137424 */ /* 0x000fc600078e00ff */
[----:B------:R-:W-:-:S03]  /*7d70*/  ISETP.NE.AND.EX P0, PT, R35, RZ, PT, P0 ;  /* 0x000000ff2300720c */ /* 0x000fc60003f05300 */
[----:B------:R-:W1:Y:S01]  /*7d80*/  LDC R27, c[0x0][0x148] ;  /* 0x00005200ff1b7b82 */ /* 0x000e620000000800 */
[-CC-:B0-----:R-:W-:Y:S02]  /*7d90*/  SHF.R.U64 R22, R4, R18.reuse, R5.reuse ;  /* 0x0000001204167219 */ /* 0x181fe40000001205 */
[----:B------:R-:W-:Y:S01]  /*7da0*/  SHF.R.U32.HI R5, RZ, R18, R5 ;  /* 0x00000012ff057219 */ /* 0x000fe20000011605 */
[----:B------:R-:W-:-:S04]  /*7db0*/  FMUL R18, R6, UR6 ;  /* 0x0000000606127c20 */ /* 0x000fc80008400000 */
[----:B------:R-:W0:Y:S01]  /*7dc0*/  LDC R28, c[0x0][0x600] ;  /* 0x00018000ff1c7b82 */ /* 0x000e220000000800 */
[----:B------:R4:W0:Y:S01]  /*7dd0*/  F2I.U32.TRUNC.NTZ R25, R18 ;  /* 0x0000001200197305 */ /* 0x000822000020f000 */
[-CC-:B--2---:R-:W-:Y:S02]  /*7de0*/  SHF.R.U64 R6, R22, R20.reuse, R5.reuse ;  /* 0x0000001416067219 */ /* 0x184fe40000001205 */
[----:B------:R-:W-:-:S04]  /*7df0*/  SHF.R.U32.HI R5, RZ, R20, R5 ;  /* 0x00000014ff057219 */ /* 0x000fc80000011605 */
[----:B------:R-:W2:Y:S01]  /*7e00*/  LDC R33, c[0x0][0x648] ;  /* 0x00019200ff217b82 */ /* 0x000ea20000000800 */
[-CC-:B---3--:R-:W-:Y:S02]  /*7e10*/  SHF.R.U64 R26, R6, R32.reuse, R5.reuse ;  /* 0x00000020061a7219 */ /* 0x188fe40000001205 */
[-C--:B------:R-:W-:Y:S02]  /*7e20*/  SHF.L.U32 R19, R19, R32.reuse, RZ ;  /* 0x0000002013137219 */ /* 0x080fe400000006ff */
[-C--:B------:R-:W-:Y:S01]  /*7e30*/  SHF.R.U32.HI R5, RZ, R32.reuse, R5 ;  /* 0x00000020ff057219 */ /* 0x080fe20000011605 */
[----:B------:R-:W-:Y:S01]  /*7e40*/  IMAD.MOV.U32 R4, RZ, RZ, R26 ;  /* 0x000000ffff047224 */ /* 0x000fe200078e001a */
[----:B------:R-:W-:Y:S01]  /*7e50*/  SHF.L.U32 R32, R21, R32, RZ ;  /* 0x0000002015207219 */ /* 0x000fe200000006ff */
[----:B------:R-:W3:Y:S01]  /*7e60*/  LDC R36, c[0x0][0x638] ;  /* 0x00018e00ff247b82 */ /* 0x000ee20000000800 */
[----:B------:R-:W-:-:S07]  /*7e70*/  LOP3.LUT R31, RZ, R19, RZ, 0x33, !PT ;  /* 0x00000013ff1f7212 */ /* 0x000fce00078e33ff */
[----:B------:R-:W0:Y:S01]  /*7e80*/  LDC R37, c[0x0][0x610] ;  /* 0x00018400ff257b82 */ /* 0x000e220000000800 */
[----:B----4-:R-:W-:Y:S05]  /*7e90*/  @!P0 BRA `(.L_x_172) ;  /* 0x0000000000288947 */ /* 0x010fea0003800000 */
[----:B------:R-:W4:Y:S02]  /*7ea0*/  LDC R21, c[0x0][0x64c] ;  /* 0x00019300ff157b82 */ /* 0x000f240000000800 */
[----:B----4-:R-:W-:-:S05]  /*7eb0*/  IADD3 R21, P0, R26, R21, RZ ;  /* 0x000000151a157210 */ /* 0x010fca0007f1e0ff */
        /* <DEDUP_REMOVED lines=8> */
.L_x_172:
[----:B--2---:R-:W-:Y:S01]  /*7f40*/  SHF.R.U64 R4, R4, R33, R5 ;  /* 0x0000002104047219 */ /* 0x004fe20000001205 */
[----:B0-----:R-:W-:Y:S01]  /*7f50*/  VIADD R21, R28, 0xffffffff ;  /* 0xffffffff1c157836 */ /* 0x001fe20000000000 */
[----:B------:R-:W-:Y:S01]  /*7f60*/  LOP3.LUT R19, R6, R31, RZ, 0xc0, !PT ;  /* 0x0000001f06137212 */ /* 0x000fe200078ec0ff */
[----:B------:R-:W-:Y:S02]  /*7f70*/  IMAD.MOV R25, RZ, RZ, -R25 ;  /* 0x000000ffff197224 */ /* 0x000fe400078e0a19 */
[----:B------:R-:W-:Y:S02]  /*7f80*/  IMAD.MOV R5, RZ, RZ, -R4 ;  /* 0x000000ffff057224 */ /* 0x000fe400078e0a04 */
[----:B------:R-:W-:Y:S01]  /*7f90*/  IMAD R6, R32, R4, R19 ;  /* 0x0000000420067224 */ /* 0x000fe200078e0213 */
[----:B------:R-:W-:Y:S01]  /*7fa0*/  LOP3.LUT R19, R22, R21, RZ, 0xc0, !PT ;  /* 0x0000001516137212 */ /* 0x000fe200078ec0ff */
[----:B-1----:R-:W-:Y:S02]  /*7fb0*/  @P2 IMAD R29, R27, R25, R30 ;  /* 0x000000191b1d2224 */ /* 0x002fe400078e021e */
[----:B---3--:R-:W-:-:S02]  /*7fc0*/  IMAD R4, R5, R36, R26 ;  /* 0x0000002405047224 */ /* 0x008fc400078e021a */
[----:B------:R-:W-:Y:S02]  /*7fd0*/  IMAD R6, R6, R37, R29 ;  /* 0x0000002506067224 */ /* 0x000fe400078e021d */
[----:B------:R-:W-:Y:S02]  /*7fe0*/  IMAD R19, R4, R28, R19 ;  /* 0x0000001c04137224 */ /* 0x000fe400078e0213 */
[----:B------:R-:W-:Y:S02]  /*7ff0*/  IMAD.MOV.U32 R18, RZ, RZ, 0x1 ;  /* 0x00000001ff127424 */ /* 0x000fe400078e00ff */
[----:B------:R-:W-:Y:S01]  /*8000*/  IMAD.MOV.U32 R4, RZ, RZ, R24 ;  /* 0x000000ffff047224 */ /* 0x000fe200078e0018 */
[----:B------:R-:W-:Y:S02]  /*8010*/  SEL R5, R19, R6, !P2 ;  /* 0x0000000613057207 */ /* 0x000fe40005000000 */
[----:B------:R-:W-:-:S07]  /*8020*/  SEL R6, R6, R19, !P2 ;  /* 0x0000001306067207 */ /* 0x000fce0005000000 */
.L_x_170:
[----:B------:R-:W-:Y:S02]  /*8030*/  LOP3.LUT P0, RZ, R18, 0xff, RZ, 0xc0, !PT ;  /* 0x000000ff12ff7812 */ /* 0x000fe4000780c0ff */
[----:B------:R-:W-:-:S11]  /*8040*/  LOP3.LUT R150, R150, 0x1, RZ, 0x3c, !PT ;  /* 0x0000000196967812 */ /* 0x000fd600078e3cff */
[----:B------:R-:W-:Y:S05]  /*8050*/  @P0 BRA `(.L_x_173) ;  /* 0xffffff9400680947 */ /* 0x000fea000383ffff */
[----:B------:R-:W-:Y:S05]  /*8060*/  EXIT ;  /* 0x000000000000794d */ /* 0x000fea0003800000 */
.L_x_17:
[----:B------:R-:W-:-:S08]  /*8070*/  ISETP.NE.AND P0, PT, R18, RZ, PT ;  /* 0x000000ff1200720c */ /* 0x000fd00003f05270 */
[----:B--23-5:R-:W0:-:S00]  /*8080*/  USETMAXREG.DEALLOC.CTAPOOL 0x28 ;  /* 0x00000028000079c8 */ /* 0x02ce0000080e0500 */
[----:B------:R-:W-:Y:S05]  /*8090*/  @P0 EXIT ;  /* 0x000000000000094d */ /* 0x000fea0003800000 */
[----:B0-----:R-:W-:Y:S01]  /*80a0*/  LOP3.LUT P0, RZ, R20, 0xff, RZ, 0xc0, !PT ;  /* 0x000000ff14ff7812 */ /* 0x001fe2000780c0ff */
[----:B------:R-:W-:Y:S02]  /*80b0*/  IMAD.MOV.U32 R12, RZ, RZ, 0x1 ;  /* 0x00000001ff0c7424 */ /* 0x000fe400078e00ff */
[----:B------:R-:W-:-:S10]  /*80c0*/  IMAD.MOV.U32 R13, RZ, RZ, RZ ;  /* 0x000000ffff0d7224 */ /* 0x000fd400078e00ff */
[----:B------:R-:W-:Y:S05]  /*80d0*/  @!P0 BRA `(.L_x_174) ;  /* 0x0000000c00288947 */ /* 0x000fea0003800000 */
[----:B------:R-:W0:Y:S01]  /*80e0*/  S2R R17, SR_CgaCtaId ;  /* 0x0000000000117919 */ /* 0x000e220000008800 */
[----:B------:R-:W-:Y:S01]  /*80f0*/  LOP3.LUT P0, RZ, R11, 0x1f, RZ, 0xc0, !PT ;  /* 0x0000001f0bff7812 */ /* 0x000fe2000780c0ff */
[----:B------:R-:W-:Y:S01]  /*8100*/  ULDC UR5, c[0x0][0x658] ;  /* 0x0001960000057ab9 */ /* 0x000fe20000000800 */
[----:B------:R-:W-:Y:S01]  /*8110*/  UMOV UR6, 0xffffffff ;  /* 0xffffffff00067882 */ /* 0x000fe20000000000 */
[----:B------:R-:W-:Y:S01]  /*8120*/  BSSY B0, `(.L_x_174) ;  /* 0x00000c5000007945 */ /* 0x000fe20003800000 */
[----:B------:R-:W-:Y:S01]  /*8130*/  USHF.L.U32 UR6, UR6, UR5, URZ ;  /* 0x0000000506067299 */ /* 0x000fe2000800063f */
[C---:B------:R-:W-:Y:S01]  /*8140*/  ISETP.NE.AND P3, PT, R10.reuse, RZ, PT ;  /* 0x000000ff0a00720c */ /* 0x040fe20003f65270 */
[----:B------:R-:W-:Y:S01]  /*8150*/  IMAD.MOV.U32 R15, RZ, RZ, 0x1 ;  /* 0x00000001ff0f7424 */ /* 0x000fe200078e00ff */
[----:B------:R-:W-:Y:S01]  /*8160*/  ISETP.NE.OR P0, PT, R10, RZ, !P0 ;  /* 0x000000ff0a00720c */ /* 0x000fe20004705670 */
[----:B------:R-:W-:Y:S01]  /*8170*/  IMAD.MOV.U32 R12, RZ, RZ, 0x1 ;  /* 0x00000001ff0c7424 */ /* 0x000fe200078e00ff */
[----:B------:R-:W-:Y:S01]  /*8180*/  LOP3.LUT R14, R7, 0x2, RZ, 0xfc, !PT ;  /* 0x00000002070e7812 */ /* 0x000fe200078efcff */
[----:B------:R-:W-:Y:S01]  /*8190*/  IMAD.MOV.U32 R13, RZ, RZ, RZ ;  /* 0x000000ffff0d7224 */ /* 0x000fe200078e00ff */
[----:B------:R-:W-:Y:S01]  /*81a0*/  ULDC UR4, c[0x0][0x600] ;  /* 0x0001800000047ab9 */ /* 0x000fe20000000800 */
[----:B------:R-:W-:Y:S01]  /*81b0*/  UMOV UR7, 0x1 ;  /* 0x0000000100077882 */ /* 0x000fe20000000000 */
[----:B------:R-:W-:-:S02]  /*81c0*/  UIADD3 UR22, UR13, 0x1, URZ ;  /* 0x000000010d167890 */ /* 0x000fc4000fffe03f */
[----:B------:R-:W-:Y:S02]  /*81d0*/  UIADD3 UR16, UR4, -0x1, URZ ;  /* 0xffffffff04107890 */ /* 0x000fe4000fffe03f */
[----:B------:R-:W-:Y:S02]  /*81e0*/  USHF.L.U32 UR18, UR7, UR5, URZ ;  /* 0x0000000507127299 */ /* 0x000fe4000800063f */
[----:B------:R-:W-:Y:S01]  /*81f0*/  ULOP3.LUT UR17, URZ, UR6, URZ, 0x33, !UPT ;  /* 0x000000063f117292 */ /* 0x000fe2000f8e333f */
[----:B------:R-:W-:Y:S01]  /*8200*/  ULDC.64 UR20, c[0x0][0x198] ;  /* 0x0000660000147ab9 */ /* 0x000fe20000000a00 */
[C---:B0-----:R-:W-:Y:S02]  /*8210*/  IMAD.SHL.U32 R16, R17.reuse, 0x40, RZ ;  /* 0x0000004011107824 */ /* 0x041fe400078e00ff */
[----:B------:R-:W-:-:S03]  /*8220*/  IMAD.SHL.U32 R17, R17, 0x800, RZ ;  /* 0x0000080011117824 */ /* 0x000fc600078e00ff */
[----:B------:R-:W-:Y:S02]  /*8230*/  LOP3.LUT R16, R16, 0x40, RZ, 0xc0, !PT ;  /* 0x0000004010107812 */ /* 0x000fe400078ec0ff */
[----:B------:R-:W-:-:S07]  /*8240*/  LOP3.LUT R17, R17, 0x800, RZ, 0xc0, !PT ;  /* 0x0000080011117812 */ /* 0x000fce00078ec0ff */
.L_x_186:
[----:B------:R-:W-:-:S03]  /*8250*/  UMOV UR4, 0xffffffff ;  /* 0xffffffff00047882 */ /* 0x000fc60000000000 */
[----:B------:R-:W-:Y:S05]  /*8260*/  BRA.DIV UR4, `(.L_x_175) ;  /* 0x0000000e04c07947 */ /* 0x000fea000b800000 */
[----:B------:R-:W-:-:S13]  /*8270*/  ELECT P1, URZ, PT ;  /* 0x00000000003f782f */ /* 0x000fda0003820000 */
.L_x_198:
[----:B------:R-:W0:Y:S01]  /*8280*/  LDC R10, c[0x0][0x28c] ;  /* 0x0000a300ff0a7b82 */ /* 0x000e220000000800 */
[----:B------:R-:W-:Y:S01]  /*8290*/  BSSY B1, `(.L_x_176) ;  /* 0x0000039000017945 */ /* 0x000fe20003800000 */
[----:B0-----:R-:W-:-:S13]  /*82a0*/  ISETP.LT.OR P1, PT, R10, 0x1, !P1 ;  /* 0x000000010a00780c */ /* 0x001fda0004f21670 */
[----:B------:R-:W-:Y:S05]  /*82b0*/  @P1 BRA `(.L_x_177) ;  /* 0x0000000000d81947 */ /* 0x000fea0003800000 */
[----:B------:R-:W-:Y:S02]  /*82c0*/  IMAD R18, R5, 0x80, R16 ;  /* 0x0000008005127824 */ /* 0x000fe400078e0210 */
[----:B------:R-:W-:Y:S02]  /*82d0*/  IMAD.SHL.U32 R19, R6, 0x40, RZ ;  /* 0x0000004006137824 */ /* 0x000fe400078e00ff */
[----:B------:R-:W-:Y:S02]  /*82e0*/  IMAD.MOV.U32 R20, RZ, RZ, RZ ;  /* 0x000000ffff147224 */ /* 0x000fe400078e00ff */
[----:B------:R-:W-:Y:S02]  /*82f0*/  IMAD.U32 R22, RZ, RZ, UR22 ;  /* 0x00000016ff167e24 */ /* 0x000fe4000f8e00ff */
[----:B------:R-:W-:Y:S02]  /*8300*/  IMAD.MOV.U32 R5, RZ, RZ, R12 ;  /* 0x000000ffff057224 */ /* 0x000fe400078e000c */
[----:B------:R-:W-:-:S07]  /*8310*/  IMAD.MOV.U32 R6, RZ, RZ, R13 ;  /* 0x000000ffff067224 */ /* 0x000fce00078e000d */
.L_x_181:
[----:B------:R-:W0:Y:S01]  /*8320*/  S2R R11, SR_CgaCtaId ;  /* 0x00000000000b7919 */ /* 0x000e220000008800 */
[----:B------:R-:W-:-:S04]  /*8330*/  MOV R10, 0x400 ;  /* 0x00000400000a7802 */ /* 0x000fc80000000f00 */
[----:B0-----:R-:W-:Y:S02]  /*8340*/  LEA R23, R11, R10, 0x18 ;  /* 0x0000000a0b177211 */ /* 0x001fe400078ec0ff */
[----:B------:R-:W-:Y:S01]  /*8350*/  SHF.L.U32 R10, R5, 0x1f, RZ ;  /* 0x0000001f050a7819 */ /* 0x000fe200000006ff */
[----:B------:R-:W0:Y:S02]  /*8360*/  @!P3 LDC R11, c[0x0][0x500] ;  /* 0x00014000ff0bbb82 */ /* 0x000e240000000800 */
[----:B------:R-:W-:-:S04]  /*8370*/  IMAD R21, R6, 0x8, R23 ;  /* 0x0000000806157824 */ /* 0x000fc800078e0217 */
[----:B------:R-:W1:Y:S02]  /*8380*/  SYNCS.PHASECHK.TRANS64.TRYWAIT P1, [R21+URZ+0x18], R10 ;  /* 0x0000180a150075a7 */ /* 0x000e64000802017f */
[----:B-1----:R-:W-:Y:S05]  /*8390*/  @!P1 BRA `(.L_x_178) ;  /* 0x0000000c00949947 */ /* 0x002fea0003800000 */
.L_x_199:
[----:B-1----:R-:W-:Y:S01]  /*83a0*/  PRMT R10, R14, 0x9910, RZ ;  /* 0x000099100e0a7816 */ /* 0x002fe200000000ff */
[----:B0-----:R0:W-:Y:S03]  /*83b0*/  @!P3 SYNCS.ARRIVE.TRANS64 RZ, [R21+URZ], R11 ;  /* 0x0000000b15ffb9a7 */ /* 0x0011e6000800003f */
[----:B------:R-:W-:-:S13]  /*83c0*/  ISETP.NE.AND P1, PT, R10, 0x2, PT ;  /* 0x000000020a00780c */ /* 0x000fda0003f25270 */
[----:B0-----:R-:W-:Y:S05]  /*83d0*/  @P1 BRA `(.L_x_179) ;  /* 0x0000000000041947 */ /* 0x001fea0003800000 */
[----:B------:R-:W-:Y:S01]  /*83e0*/  BPT.TRAP 0x1 ;  /* 0x000000040000795c */ /* 0x000fe20000300000 */
.L_x_179:
[----:B------:R-:W-:Y:S05]  /*83f0*/  @P0 BRA `(.L_x_180) ;  /* 0x0000000000040947 */ /* 0x000fea0003800000 */
[----:B------:R-:W-:Y:S01]  /*8400*/  BPT.TRAP 0x1 ;  /* 0x000000040000795c */ /* 0x000fe20000300000 */
.L_x_180:
[----:B------:R-:W-:Y:S01]  /*8410*/  R2UR UR15, R23 ;  /* 0x00000000170f72ca */ /* 0x000fe200000e0000 */
[C---:B------:R-:W-:Y:S01]  /*8420*/  IMAD R23, R6.reuse, 0x800, R23 ;  /* 0x0000080006177824 */ /* 0x040fe200078e0217 */
[----:B------:R-:W-:Y:S01]  /*8430*/  R2UR UR9, R21 ;  /* 0x00000000150972ca */ /* 0x000fe200000e0000 */
[----:B------:R-:W-:Y:S01]  /*8440*/  IMAD R10, R6, 0x1000, R17 ;  /* 0x00001000060a7824 */ /* 0x000fe200078e0211 */
[----:B------:R-:W-:Y:S01]  /*8450*/  UIADD3 UR4, UP0, UR20, 0xf0, URZ ;  /* 0x000000f014047890 */ /* 0x000fe2000ff1e03f */
[----:B------:R-:W-:Y:S01]  /*8460*/  VIADD R22, R22, 0xffffffff ;  /* 0xffffffff16167836 */ /* 0x000fe20000000000 */
[----:B------:R-:W-:Y:S01]  /*8470*/  R2UR UR5, R23 ;  /* 0x00000000170572ca */ /* 0x000fe200000e0000 */
[----:B------:R-:W-:Y:S01]  /*8480*/  UIADD3 UR24, UP1, UR20, 0x1f0, URZ ;  /* 0x000001f014187890 */ /* 0x000fe2000ff3e03f */
[----:B------:R-:W-:Y:S01]  /*8490*/  R2UR UR8, R10 ;  /* 0x000000000a0872ca */ /* 0x000fe200000e0000 */
[----:B------:R-:W-:Y:S01]  /*84a0*/  VIADD R6, R6, 0x1 ;  /* 0x0000000106067836 */ /* 0x000fe20000000000 */
[----:B------:R-:W-:Y:S01]  /*84b0*/  R2UR UR11, R19 ;  /* 0x00000000130b72ca */ /* 0x000fe200000e0000 */
[----:B------:R-:W-:Y:S01]  /*84c0*/  UIADD3.X UR25, URZ, UR21, URZ, UP1, !UPT ;  /* 0x000000153f197290 */ /* 0x000fe20008ffe43f */
[----:B------:R-:W-:Y:S01]  /*84d0*/  R2UR UR10, R20 ;  /* 0x00000000140a72ca */ /* 0x000fe200000e0000 */
[----:B------:R-:W-:Y:S01]  /*84e0*/  UMOV UR6, 0x0 ;  /* 0x0000000000067882 */ /* 0x000fe20000000000 */
[----:B------:R-:W-:Y:S01]  /*84f0*/  R2UR UR12, R4 ;  /* 0x00000000040c72ca */ /* 0x000fe200000e0000 */
[----:B------:R-:W-:Y:S01]  /*8500*/  UMOV UR7, 0x10000000 ;  /* 0x1000000000077882 */ /* 0x000fe20000000000 */
[----:B------:R-:W-:Y:S01]  /*8510*/  R2UR UR19, R18 ;  /* 0x00000000121372ca */ /* 0x000fe200000e0000 */
[----:B------:R-:W-:Y:S01]  /*8520*/  UMOV UR23, 0x30000 ;  /* 0x0003000000177882 */ /* 0x000fe20000000000 */
[----:B------:R-:W-:Y:S01]  /*8530*/  ISETP.GT.AND P4, PT, R22, 0x1, PT ;  /* 0x000000011600780c */ /* 0x000fe20003f84270 */
[----:B------:R-:W-:Y:S01]  /*8540*/  UIADD3 UR14, UR5, 0x100, URZ ;  /* 0x00000100050e7890 */ /* 0x000fe2000fffe03f */
[----:B------:R-:W-:Y:S01]  /*8550*/  ISETP.NE.AND P1, PT, R6, 0x3, PT ;  /* 0x000000030600780c */ /* 0x000fe20003f25270 */
[----:B------:R-:W-:Y:S01]  /*8560*/  UIADD3.X UR5, URZ, UR21, URZ, UP0, !UPT ;  /* 0x000000153f057290 */ /* 0x000fe200087fe43f */
[----:B------:R-:W-:Y:S01]  /*8570*/  VIADD R20, R20, 0x20 ;  /* 0x0000002014147836 */ /* 0x000fe20000000000 */
[----:B------:R-:W-:Y:S01]  /*8580*/  UIADD3 UR15, UR15, 0x1900, UR8 ;  /* 0x000019000f0f7890 */ /* 0x000fe2000fffe008 */
[----:B------:R-:W-:-:S02]  /*8590*/  SEL R10, RZ, 0x1, P1 ;  /* 0x00000001ff0a7807 */ /* 0x000fc40000800000 */
[----:B------:R-:W-:Y:S01]  /*85a0*/  UMOV UR8, UR14 ;  /* 0x0000000e00087c82 */ /* 0x000fe20008000000 */
[----:B------:R-:W-:Y:S02]  /*85b0*/  SEL R6, R6, RZ, P1 ;  /* 0x000000ff06067207 */ /* 0x000fe40000800000 */
[----:B------:R-:W-:Y:S01]  /*85c0*/  LOP3.LUT R5, R5, R10, RZ, 0x3c, !PT ;  /* 0x0000000a05057212 */ /* 0x000fe200078e3cff */
[----:B------:R0:W-:Y:S02]  /*85d0*/  UTMALDG.3D [UR8], [UR4], desc[UR6] ;  /* 0x00000608040075b4 */ /* 0x0001e40008011000 */
[----:B0-----:R-:W-:Y:S01]  /*85e0*/  UMOV UR11, UR19 ;  /* 0x00000013000b7c82 */ /* 0x001fe20008000000 */
[----:B------:R-:W-:Y:S02]  /*85f0*/  UMOV UR8, UR15 ;  /* 0x0000000f00087c82 */ /* 0x000fe40008000000 */
[----:B------:R0:W-:Y:S02]  /*8600*/  UTMALDG.3D.MULTICAST [UR8], [UR24], UR23, desc[UR6] ;  /* 0x00000608180073b4 */ /* 0x0001e40008011817 */
[----:B0-----:R-:W-:Y:S05]  /*8610*/  @P4 BRA `(.L_x_181) ;  /* 0xfffffffc00404947 */ /* 0x001fea000383ffff */
.L_x_177:
[----:B------:R-:W-:Y:S05]  /*8620*/  BSYNC B1 ;  /* 0x0000000000017941 */ /* 0x000fea0003800000 */
.L_x_176:
[----:B------:R-:W-:Y:S01]  /*8630*/  LOP3.LUT P5, RZ, R15, 0xff, RZ, 0xc0, !PT ;  /* 0x000000ff0fff7812 */ /* 0x000fe200078ac0ff */
[----:B------:R-:W-:Y:S01]  /*8640*/  VIADD R6, R13, UR13 ;  /* 0x0000000d0d067c36 */ /* 0x000fe20008000000 */
[----:B------:R-:W-:Y:S01]  /*8650*/  ULDC.64 UR4, c[0x0][0x650] ;  /* 0x0001940000047ab9 */ /* 0x000fe20000000a00 */
[----:B------:R-:W-:Y:S01]  /*8660*/  IMAD.U32 R11, RZ, RZ, UR13 ;  /* 0x0000000dff0b7e24 */ /* 0x000fe2000f8e00ff */
[----:B------:R-:W-:Y:S01]  /*8670*/  UISETP.GE.U32.AND UP0, UPT, UR13, 0x3, UPT ;  /* 0x000000030d00788c */ /* 0x000fe2000bf06070 */
[----:B------:R-:W-:Y:S01]  /*8680*/  BSSY B1, `(.L_x_182) ;  /* 0x000006c000017945 */ /* 0x000fe20003800000 */
[----:B------:R-:W-:Y:S02]  /*8690*/  ISETP.GT.U32.AND P1, PT, R6, 0x2, PT ;  /* 0x000000020600780c */ /* 0x000fe40003f24070 */
[----:B------:R-:W-:Y:S02]  /*86a0*/  PRMT R15, RZ, 0x7610, R15 ;  /* 0x00007610ff0f7816 */ /* 0x000fe4000000000f */
[----:B------:R-:W-:-:S02]  /*86b0*/  ISETP.LT.U32.AND P1, PT, R11, 0x3, P1 ;  /* 0x000000030b00780c */ /* 0x000fc40000f21070 */
[----:B------:R-:W-:Y:S01]  /*86c0*/  PLOP3.LUT P4, PT, PT, PT, UP0, 0x80, 0x0 ;  /* 0x000000000000781c */ /* 0x000fe20003f8f008 */
[----:B------:R-:W0:Y:S01]  /*86d0*/  @P5 S2R R5, SR_CgaCtaId ;  /* 0x0000000000055919 */ /* 0x000e220000008800 */
[----:B------:R-:W-:-:S04]  /*86e0*/  @P5 MOV R4, 0x400 ;  /* 0x0000040000045802 */ /* 0x000fc80000000f00 */
[----:B0-----:R-:W-:Y:S01]  /*86f0*/  @P5 LEA R10, R5, R4, 0x18 ;  /* 0x00000004050a5211 */ /* 0x001fe200078ec0ff */
[----:B------:R-:W-:-:S03]  /*8700*/  IMAD.WIDE.U32 R4, R6, -0x55555555, RZ ;  /* 0xaaaaaaab06047825 */ /* 0x000fc600078e00ff */
[----:B------:R0:W-:Y:S01]  /*8710*/  @P5 SYNCS.ARRIVE.TRANS64.A1T0 RZ, [R10+URZ+0x68], RZ ;  /* 0x000068ff0aff59a7 */ /* 0x0001e2000810003f */
[----:B------:R-:W-:Y:S01]  /*8720*/  IADD3 R2, P5, R2, R8, RZ ;  /* 0x0000000802027210 */ /* 0x000fe20007fbe0ff */
[----:B------:R-:W-:Y:S01]  /*8730*/  IMAD.MOV.U32 R4, RZ, RZ, -0x1 ;  /* 0xffffffffff047424 */ /* 0x000fe200078e00ff */
[----:B------:R-:W-:Y:S02]  /*8740*/  SHF.R.U32.HI R11, RZ, 0x1, R5 ;  /* 0x00000001ff0b7819 */ /* 0x000fe40000011605 */
[----:B------:R-:W-:Y:S01]  /*8750*/  SEL R5, RZ, 0x1, !P1 ;  /* 0x00000001ff057807 */ /* 0x000fe20004800000 */
[----:B------:R-:W-:Y:S01]  /*8760*/  IMAD.X R3, R3, 0x1, R0, P5 ;  /* 0x0000000103037824 */ /* 0x000fe200028e0600 */
[----:B------:R-:W-:Y:S01]  /*8770*/  ISETP.GE.U32.AND P1, PT, R2, UR4, PT ;  /* 0x0000000402007c0c */ /* 0x000fe2000bf26070 */
[----:B------:R-:W-:Y:S01]  /*8780*/  IMAD R13, R11, -0x3, R6 ;  /* 0xfffffffd0b0d7824 */ /* 0x000fe200078e0206 */
[----:B------:R-:W-:Y:S01]  /*8790*/  LOP3.LUT R12, R12, R5, RZ, 0x3c, !PT ;  /* 0x000000050c0c7212 */ /* 0x000fe200078e3cff */
[----:B------:R-:W-:Y:S01]  /*87a0*/  IMAD.MOV.U32 R6, RZ, RZ, -0x1 ;  /* 0xffffffffff067424 */ /* 0x000fe200078e00ff */
[----:B------:R-:W-:Y:S01]  /*87b0*/  ISETP.GE.U32.AND.EX P1, PT, R3, UR5, PT, P1 ;  /* 0x0000000503007c0c */ /* 0x000fe2000bf26110 */
[----:B------:R-:W-:Y:S01]  /*87c0*/  IMAD.MOV.U32 R5, RZ, RZ, -0x1 ;  /* 0xffffffffff057424 */ /* 0x000fe200078e00ff */
[----:B------:R-:W-:-:S02]  /*87d0*/  @P4 LOP3.LUT R12, R12, 0x1, R11, 0x78, !PT ;  /* 0x000000010c0c4812 */ /* 0x000fc400078e780b */
[----:B0-----:R-:W-:-:S09]  /*87e0*/  PRMT R10, RZ, 0x7610, R10 ;  /* 0x00007610ff0a7816 */ /* 0x001fd2000000000a */
[----:B------:R-:W-:Y:S05]  /*87f0*/  @P1 BRA `(.L_x_183) ;  /* 0x0000000400501947 */ /* 0x000fea0003800000 */
[----:B------:R-:W0:Y:S01]  /*8800*/  S2R R6, SR_CTAID.X ;  /* 0x0000000000067919 */ /* 0x000e220000002500 */
[----:B------:R-:W-:Y:S01]  /*8810*/  ULDC.64 UR4, c[0x0][0x628] ;  /* 0x00018a0000047ab9 */ /* 0x000fe20000000a00 */
[----:B------:R-:W-:Y:S01]  /*8820*/  ULDC UR7, c[0x0][0x630] ;  /* 0x00018c0000077ab9 */ /* 0x000fe20000000800 */
[----:B------:R-:W-:Y:S01]  /*8830*/  ISETP.NE.U32.AND P1, PT, RZ, UR4, PT ;  /* 0x00000004ff007c0c */ /* 0x000fe2000bf25070 */
[----:B------:R-:W1:Y:S01]  /*8840*/  S2R R19, SR_CTAID.Y ;  /* 0x0000000000137919 */ /* 0x000e620000002600 */
[----:B------:R-:W-:Y:S01]  /*8850*/  ULDC UR8, c[0x0][0x150] ;  /* 0x0000540000087ab9 */ /* 0x000fe20000000800 */
[----:B------:R-:W-:Y:S01]  /*8860*/  IMAD.MOV.U32 R4, RZ, RZ, R2 ;  /* 0x000000ffff047224 */ /* 0x000fe200078e0002 */
[----:B------:R-:W-:Y:S01]  /*8870*/  ISETP.NE.AND.EX P1, PT, RZ, UR5, PT, P1 ;  /* 0x00000005ff007c0c */ /* 0x000fe2000bf25310 */
[----:B------:R-:W-:Y:S01]  /*8880*/  IMAD.MOV.U32 R5, RZ, RZ, R3 ;  /* 0x000000ffff057224 */ /* 0x000fe200078e0003 */
[----:B0-----:R-:W-:-:S11]  /*8890*/  I2FP.F32.U32 R20, R6 ;  /* 0x0000000600147245 */ /* 0x001fd60000201000 */
[----:B------:R-:W-:Y:S05]  /*88a0*/  @!P1 BRA `(.L_x_184) ;  /* 0x0000000000289947 */ /* 0x000fea0003800000 */
[----:B------:R-:W-:Y:S02]  /*88b0*/  ULDC UR6, c[0x0][0x634] ;  /* 0x00018d0000067ab9 */ /* 0x000fe40000000800 */
[----:B------:R-:W-:-:S05]  /*88c0*/  IADD3 R5, P1, R2, UR6, RZ ;  /* 0x0000000602057c10 */ /* 0x000fca000ff3e0ff */
[----:B------:R-:W-:-:S04]  /*88d0*/  IMAD.X R21, RZ, RZ, R3, P1 ;  /* 0x000000ffff157224 */ /* 0x000fc800008e0603 */
[----:B------:R-:W-:-:S04]  /*88e0*/  IMAD.WIDE.U32 R10, R21, UR4, RZ ;  /* 0x00000004150a7c25 */ /* 0x000fc8000f8e00ff */
[----:B------:R-:W-:-:S04]  /*88f0*/  IMAD.WIDE.U32 R10, P1, R5, UR5, R10 ;  /* 0x00000005050a7c25 */ /* 0x000fc8000f82000a */
[----:B------:R-:W-:-:S04]  /*8900*/  IMAD.WIDE.U32 R4, R5, UR4, RZ ;  /* 0x0000000405047c25 */ /* 0x000fc8000f8e00ff */
[----:B------:R-:W-:Y:S01]  /*8910*/  IMAD.MOV.U32 R4, RZ, RZ, R11 ;  /* 0x000000ffff047224 */ /* 0x000fe200078e000b */
[----:B------:R-:W-:Y:S01]  /*8920*/  IADD3 RZ, P4, R5, R10, RZ ;  /* 0x0000000a05ff7210 */ /* 0x000fe20007f9e0ff */
[----:B------:R-:W-:-:S04]  /*8930*/  IMAD.X R5, RZ, RZ, RZ, P1 ;  /* 0x000000ffff057224 */ /* 0x000fc800008e06ff */
[----:B------:R-:W-:-:S08]  /*8940*/  IMAD.WIDE.U32.X R4, R21, UR5, R4, P4 ;  /* 0x0000000515047c25 */ /* 0x000fd0000a0e0404 */
.L_x_184:
[--C-:B------:R-:W-:Y:S01]  /*8950*/  SHF.R.U64 R18, R4, UR7, R5.reuse ;  /* 0x0000000704127c19 */ /* 0x100fe20008001205 */
[----:B------:R-:W-:Y:S01]  /*8960*/  FMUL R20, R20, UR8 ;  /* 0x0000000814147c20 */ /* 0x000fe20008400000 */
[----:B------:R-:W0:Y:S01]  /*8970*/  LDC R21, c[0x0][0x144] ;  /* 0x00005100ff157b82 */ /* 0x000e220000000800 */
[----:B-1----:R-:W-:Y:S01]  /*8980*/  I2FP.F32.U32 R10, R19 ;  /* 0x00000013000a7245 */ /* 0x002fe20000201000 */
[----:B------:R-:W-:Y:S01]  /*8990*/  ULDC UR6, c[0x0][0x154] ;  /* 0x0000550000067ab9 */ /* 0x000fe20000000800 */
[----:B------:R-:W-:Y:S01]  /*89a0*/  SHF.R.U32.HI R4, RZ, UR7, R5 ;  /* 0x00000007ff047c19 */ /* 0x000fe20008011605 */
[----:B------:R-:W-:Y:S01]  /*89b0*/  ULDC.64 UR4, c[0x0][0x620] ;  /* 0x0001880000047ab9 */ /* 0x000fe20000000a00 */
[----:B------:R-:W-:Y:S01]  /*89c0*/  IADD3 R5, P1, RZ, -R18, RZ ;  /* 0x80000012ff057210 */ /* 0x000fe20007f3e0ff */
[----:B------:R-:W1:Y:S01]  /*89d0*/  F2I.U32.TRUNC.NTZ R20, R20 ;  /* 0x0000001400147305 */ /* 0x000e62000020f000 */
[----:B------:R-:W-:Y:S01]  /*89e0*/  FMUL R10, R10, UR6 ;  /* 0x000000060a0a7c20 */ /* 0x000fe20008400000 */
[----:B------:R-:W2:Y:S01]  /*89f0*/  LDC R22, c[0x0][0x148] ;  /* 0x00005200ff167b82 */ /* 0x000ea20000000800 */
[----:B------:R-:W-:Y:S01]  /*8a00*/  ULDC.64 UR6, c[0x0][0x640] ;  /* 0x0001900000067ab9 */ /* 0x000fe20000000a00 */
[----:B------:R-:W-:Y:S01]  /*8a10*/  IMAD.X R4, RZ, RZ, ~R4, P1 ;  /* 0x000000ffff047224 */ /* 0x000fe200008e0e04 */
[----:B------:R-:W-:-:S03]  /*8a20*/  ISETP.NE.U32.AND P1, PT, RZ, UR6, PT ;  /* 0x00000006ff007c0c */ /* 0x000fc6000bf25070 */
[----:B------:R-:W-:Y:S01]  /*8a30*/  IMAD R4, R4, UR4, RZ ;  /* 0x0000000404047c24 */ /* 0x000fe2000f8e02ff */
[----:B------:R-:W3:Y:S01]  /*8a40*/  F2I.U32.TRUNC.NTZ R10, R10 ;  /* 0x0000000a000a7305 */ /* 0x000ee2000020f000 */
[----:B------:R-:W-:Y:S02]  /*8a50*/  ISETP.NE.AND.EX P1, PT, RZ, UR7, PT, P1 ;  /* 0x00000007ff007c0c */ /* 0x000fe4000bf25310 */
[C---:B------:R-:W-:Y:S02]  /*8a60*/  IMAD R11, R5.reuse, UR5, R4 ;  /* 0x00000005050b7c24 */ /* 0x040fe4000f8e0204 */
[----:B------:R-:W-:Y:S01]  /*8a70*/  IMAD.WIDE.U32 R4, R5, UR4, R2 ;  /* 0x0000000405047c25 */ /* 0x000fe2000f8e0002 */
[----:B------:R-:W-:-:S03]  /*8a80*/  ULDC UR4, c[0x0][0x618] ;  /* 0x0001860000047ab9 */ /* 0x000fc60000000800 */
[----:B-1----:R-:W-:Y:S02]  /*8a90*/  IMAD.MOV R20, RZ, RZ, -R20 ;  /* 0x000000ffff147224 */ /* 0x002fe400078e0a14 */
[----:B------:R-:W-:Y:S02]  /*8aa0*/  IMAD.IADD R5, R5, 0x1, R11 ;  /* 0x0000000105057824 */ /* 0x000fe400078e020b */
[----:B0-----:R-:W-:-:S03]  /*8ab0*/  IMAD R6, R21, R20, R6 ;  /* 0x0000001415067224 */ /* 0x001fc600078e0206 */
[--C-:B------:R-:W-:Y:S01]  /*8ac0*/  SHF.R.U64 R20, R4, UR4, R5.reuse ;  /* 0x0000000404147c19 */ /* 0x100fe20008001205 */
[----:B---3--:R-:W-:Y:S01]  /*8ad0*/  IMAD.MOV R4, RZ, RZ, -R10 ;  /* 0x000000ffff047224 */ /* 0x008fe200078e0a0a */
[----:B------:R-:W-:Y:S01]  /*8ae0*/  SHF.R.U32.HI R5, RZ, UR4, R5 ;  /* 0x00000004ff057c19 */ /* 0x000fe20008011605 */
[----:B------:R-:W-:Y:S02]  /*8af0*/  ULDC UR4, c[0x0][0x608] ;  /* 0x0001820000047ab9 */ /* 0x000fe40000000800 */
[----:B--2---:R-:W-:Y:S01]  /*8b00*/  @P2 IMAD R6, R22, R4, R19 ;  /* 0x0000000416062224 */ /* 0x004fe200078e0213 */
[--C-:B------:R-:W-:Y:S02]  /*8b10*/  SHF.R.U64 R22, R20, UR4, R5.reuse ;  /* 0x0000000414167c19 */ /* 0x100fe40008001205 */
[----:B------:R-:W-:Y:S01]  /*8b20*/  SHF.R.U32.HI R5, RZ, UR4, R5 ;  /* 0x00000004ff057c19 */ /* 0x000fe20008011605 */
[----:B------:R-:W-:-:S03]  /*8b30*/  ULDC UR4, c[0x0][0x658] ;  /* 0x0001960000047ab9 */ /* 0x000fc60000000800 */
[--C-:B------:R-:W-:Y:S02]  /*8b40*/  SHF.R.U64 R19, R22, UR4, R5.reuse ;  /* 0x0000000416137c19 */ /* 0x100fe40008001205 */
[----:B------:R-:W-:-:S03]  /*8b50*/  SHF.R.U32.HI R21, RZ, UR4, R5 ;  /* 0x00000004ff157c19 */ /* 0x000fc60008011605 */
[----:B------:R-:W-:Y:S02]  /*8b60*/  IMAD.MOV.U32 R10, RZ, RZ, R19 ;  /* 0x000000ffff0a7224 */ /* 0x000fe400078e0013 */
[----:B------:R-:W-:Y:S01]  /*8b70*/  IMAD.MOV.U32 R5, RZ, RZ, R21 ;  /* 0x000000ffff057224 */ /* 0x000fe200078e0015 */
[----:B------:R-:W-:Y:S06]  /*8b80*/  @!P1 BRA `(.L_x_185) ;  /* 0x00000000002c9947 */ /* 0x000fec0003800000 */
        /* <DEDUP_REMOVED lines=9> */
[----:B------:R-:W-:-:S04]  /*8c20*/  IMAD.WIDE.U32.X R4, R21, UR7, R4, P4 ;  /* 0x0000000715047c25 */ /* 0x000fc8000a0e0404 */
[----:B------:R-:W-:-:S07]  /*8c30*/  IMAD.MOV.U32 R10, RZ, RZ, R4 ;  /* 0x000000ffff0a7224 */ /* 0x000fce00078e0004 */
.L_x_185:
[----:B------:R-:W-:Y:S01]  /*8c40*/  ULDC UR4, c[0x0][0x648] ;  /* 0x0001920000047ab9 */ /* 0x000fe20000000800 */
[----:B------:R-:W-:Y:S01]  /*8c50*/  LOP3.LUT R4, R22, UR17, RZ, 0xc0, !PT ;  /* 0x0000001116047c12 */ /* 0x000fe2000f8ec0ff */
[----:B------:R-:W-:Y:S01]  /*8c60*/  ULDC UR5, c[0x0][0x610] ;  /* 0x0001840000057ab9 */ /* 0x000fe20000000800 */
[----:B------:R-:W-:Y:S01]  /*8c70*/  SHF.R.U64 R5, R10, UR4, R5 ;  /* 0x000000040a057c19 */ /* 0x000fe20008001205 */
[----:B------:R-:W-:Y:S01]  /*8c80*/  ULDC UR4, c[0x0][0x638] ;  /* 0x00018e0000047ab9 */ /* 0x000fe20000000800 */
[----:B------:R-:W-:-:S03]  /*8c90*/  LOP3.LUT R20, R20, UR16, RZ, 0xc0, !PT ;  /* 0x0000001014147c12 */ /* 0x000fc6000f8ec0ff */
[----:B------:R-:W-:Y:S02]  /*8ca0*/  IMAD.MOV R10, RZ, RZ, -R5 ;  /* 0x000000ffff0a7224 */ /* 0x000fe400078e0a05 */
[----:B------:R-:W-:Y:S02]  /*8cb0*/  IMAD R5, R5, UR18, R4 ;  /* 0x0000001205057c24 */ /* 0x000fe4000f8e0204 */
[----:B------:R-:W-:Y:S01]  /*8cc0*/  IMAD R19, R10, UR4, R19 ;  /* 0x000000040a137c24 */ /* 0x000fe2000f8e0213 */
[----:B------:R-:W-:Y:S01]  /*8cd0*/  ULDC UR4, c[0x0][0x600] ;  /* 0x0001800000047ab9 */ /* 0x000fe20000000800 */
[----:B------:R-:W-:Y:S02]  /*8ce0*/  IMAD R6, R5, UR5, R6 ;  /* 0x0000000505067c24 */ /* 0x000fe4000f8e0206 */
[----:B------:R-:W-:Y:S02]  /*8cf0*/  IMAD R19, R19, UR4, R20 ;  /* 0x0000000413137c24 */ /* 0x000fe4000f8e0214 */
[----:B------:R-:W-:-:S02]  /*8d00*/  IMAD.MOV.U32 R10, RZ, RZ, 0x1 ;  /* 0x00000001ff0a7424 */ /* 0x000fc400078e00ff */
[----:B------:R-:W-:Y:S01]  /*8d10*/  IMAD.MOV.U32 R4, RZ, RZ, R18 ;  /* 0x000000ffff047224 */ /* 0x000fe200078e0012 */
[----:B------:R-:W-:Y:S02]  /*8d20*/  SEL R5, R19, R6, !P2 ;  /* 0x0000000613057207 */ /* 0x000fe40005000000 */
[----:B------:R-:W-:-:S07]  /*8d30*/  SEL R6, R6, R19, !P2 ;  /* 0x0000001306067207 */ /* 0x000fce0005000000 */
.L_x_183:
[----:B------:R-:W-:Y:S05]  /*8d40*/  BSYNC B1 ;  /* 0x0000000000017941 */ /* 0x000fea0003800000 */
.L_x_182:
[----:B------:R-:W-:-:S13]  /*8d50*/  LOP3.LUT P1, RZ, R10, 0xff, RZ, 0xc0, !PT ;  /* 0x000000ff0aff7812 */ /* 0x000fda000782c0ff */
[----:B------:R-:W-:Y:S05]  /*8d60*/  @P1 BRA `(.L_x_186) ;  /* 0xfffffff400381947 */ /* 0x000fea000383ffff */
[----:B------:R-:W-:Y:S05]  /*8d70*/  BSYNC B0 ;  /* 0x0000000000007941 */ /* 0x000fea0003800000 */
.L_x_174:
[----:B------:R-:W-:-:S03]  /*8d80*/  UMOV UR4, 0xffffffff ;  /* 0xffffffff00047882 */ /* 0x000fc60000000000 */
[----:B------:R-:W-:Y:S05]  /*8d90*/  BRA.DIV UR4, `(.L_x_187) ;  /* 0x0000000604287947 */ /* 0x000fea000b800000 */
[----:B------:R-:W-:-:S13]  /*8da0*/  ELECT P0, URZ, PT ;  /* 0x00000000003f782f */ /* 0x000fda0003800000 */
.L_x_202:
[----:B------:R-:W-:Y:S04]  /*8db0*/  BSSY B0, `(.L_x_188) ;  /* 0x0000022000007945 */ /* 0x000fe80003800000 */
[----:B------:R-:W-:Y:S05]  /*8dc0*/  @!P0 BRA `(.L_x_189) ;  /* 0x0000000000808947 */ /* 0x000fea0003800000 */
[----:B------:R-:W-:-:S04]  /*8dd0*/  LOP3.LUT R7, R7, 0x2, RZ, 0xfc, !PT ;  /* 0x0000000207077812 */ /* 0x000fc800078efcff */
[----:B------:R-:W-:-:S13]  /*8de0*/  ISETP.NE.AND P0, PT, R7, 0x3, PT ;  /* 0x000000030700780c */ /* 0x000fda0003f05270 */
[----:B------:R-:W-:Y:S05]  /*8df0*/  @!P0 BRA `(.L_x_190) ;  /* 0x0000000000048947 */ /* 0x000fea0003800000 */
[----:B------:R-:W-:Y:S01]  /*8e00*/  BPT.TRAP 0x1 ;  /* 0x000000040000795c */ /* 0x000fe20000300000 */
.L_x_190:
[----:B------:R-:W0:Y:S01]  /*8e10*/  S2R R3, SR_CgaCtaId ;  /* 0x0000000000037919 */ /* 0x000e220000008800 */
[----:B------:R-:W-:Y:S02]  /*8e20*/  MOV R0, 0x400 ;  /* 0x0000040000007802 */ /* 0x000fe40000000f00 */
[----:B------:R-:W-:Y:S02]  /*8e30*/  SHF.L.U32 R2, R12, 0x1f, RZ ;  /* 0x0000001f0c027819 */ /* 0x000fe400000006ff */
[----:B0-----:R-:W-:-:S05]  /*8e40*/  LEA R0, R3, R0, 0x18 ;  /* 0x0000000003007211 */ /* 0x001fca00078ec0ff */
[----:B------:R-:W-:-:S04]  /*8e50*/  VIADD R0, R0, 0x18 ;  /* 0x0000001800007836 */ /* 0x000fc80000000000 */
[C---:B------:R-:W-:Y:S02]  /*8e60*/  IMAD R7, R13.reuse, 0x8, R0 ;  /* 0x000000080d077824 */ /* 0x040fe400078e0200 */
[----:B------:R-:W-:Y:S02]  /*8e70*/  VIADD R13, R13, 0x1 ;  /* 0x000000010d0d7836 */ /* 0x000fe40000000000 */
[----:B------:R-:W0:Y:S03]  /*8e80*/  SYNCS.PHASECHK.TRANS64.TRYWAIT P0, [R7+URZ], R2 ;  /* 0x00000002070075a7 */ /* 0x000e26000800017f */
[----:B------:R-:W-:-:S04]  /*8e90*/  ISETP.NE.AND P1, PT, R13, 0x3, PT ;  /* 0x000000030d00780c */ /* 0x000fc80003f25270 */
[----:B------:R-:W-:Y:S02]  /*8ea0*/  SEL R3, RZ, 0x1, P1 ;  /* 0x00000001ff037807 */ /* 0x000fe40000800000 */
[----:B------:R-:W-:Y:S02]  /*8eb0*/  SEL R13, R13, RZ, P1 ;  /* 0x000000ff0d0d7207 */ /* 0x000fe40000800000 */
[----:B------:R-:W-:-:S03]  /*8ec0*/  LOP3.LUT R9, R12, R3, RZ, 0x3c, !PT ;  /* 0x000000030c097212 */ /* 0x000fc600078e3cff */
[----:B------:R-:W-:Y:S01]  /*8ed0*/  IMAD R6, R13, 0x8, R0 ;  /* 0x000000080d067824 */ /* 0x000fe200078e0200 */
[----:B------:R-:W-:Y:S01]  /*8ee0*/  SHF.L.U32 R5, R9, 0x1f, RZ ;  /* 0x0000001f09057819 */ /* 0x000fe200000006ff */
[----:B0-----:R-:W-:Y:S06]  /*8ef0*/  @!P0 BRA `(.L_x_191) ;  /* 0x0000000000f48947 */ /* 0x001fec0003800000 */
.L_x_203:
[----:B------:R-:W1:Y:S01]  /*8f00*/  SYNCS.PHASECHK.TRANS64.TRYWAIT P0, [R6+URZ], R5 ;  /* 0x00000005060075a7 */ /* 0x000e62000800017f */
[----:B0-----:R-:W-:-:S05]  /*8f10*/  VIADD R2, R13, 0x1 ;  /* 0x000000010d027836 */ /* 0x001fca0000000000 */
[----:B------:R-:W-:-:S04]  /*8f20*/  ISETP.NE.AND P1, PT, R2, 0x3, PT ;  /* 0x000000030200780c */ /* 0x000fc80003f25270 */
[----:B------:R-:W-:Y:S02]  /*8f30*/  SEL R4, RZ, 0x1, P1 ;  /* 0x00000001ff047807 */ /* 0x000fe40000800000 */
[----:B------:R-:W-:Y:S02]  /*8f40*/  SEL R3, R2, RZ, P1 ;  /* 0x000000ff02037207 */ /* 0x000fe40000800000 */
[----:B------:R-:W-:Y:S01]  /*8f50*/  LOP3.LUT R4, R9, R4, RZ, 0x3c, !PT ;  /* 0x0000000409047212 */ /* 0x000fe200078e3cff */
[----:B-1----:R-:W-:Y:S06]  /*8f60*/  @!P0 BRA `(.L_x_192) ;  /* 0x0000000000ec8947 */ /* 0x002fec0003800000 */
.L_x_204:
[----:B------:R-:W-:Y:S01]  /*8f70*/  IMAD R3, R3, 0x8, R0 ;  /* 0x0000000803037824 */ /* 0x000fe200078e0200 */
[----:B------:R-:W-:-:S07]  /*8f80*/  SHF.L.U32 R0, R4, 0x1f, RZ ;  /* 0x0000001f04007819 */ /* 0x000fce00000006ff */
.L_x_193:
[----:B-1----:R1:W2:Y:S02]  /*8f90*/  SYNCS.PHASECHK.TRANS64.TRYWAIT P0, [R3+URZ], R0 ;  /* 0x00000000030075a7 */ /* 0x0022a4000800017f */
[----:B--2---:R-:W-:Y:S05]  /*8fa0*/  @!P0 NANOSLEEP.SYNCS 0x989680 ;  /* 0x009896800000895d */ /* 0x004fea0003900000 */
[----:B------:R-:W2:Y:S02]  /*8fb0*/  @!P0 SYNCS.PHASECHK.TRANS64 P0, [R3+URZ], R0 ;  /* 0x00000000030085a7 */ /* 0x000ea4000800007f */
[----:B--2---:R-:W-:Y:S05]  /*8fc0*/  @!P0 BRA `(.L_x_193) ;  /* 0xfffffffc00f08947 */ /* 0x004fea000383ffff */
.L_x_189:
[----:B------:R-:W-:Y:S05]  /*8fd0*/  BSYNC B0 ;  /* 0x0000000000007941 */ /* 0x000fea0003800000 */
.L_x_188:
[----:B------:R-:W-:Y:S05]  /*8fe0*/  EXIT ;  /* 0x000000000000794d */ /* 0x000fea0003800000 */
.L_x_19:
[----:B0-----:R-:W-:-:S04]  /*8ff0*/  IMAD.U32 R19, RZ, RZ, UR15 ;  /* 0x0000000fff137e24 */ /* 0x001fc8000f8e00ff */
[----:B------:R0:W1:Y:S03]  /*9000*/  SYNCS.PHASECHK.TRANS64.TRYWAIT P0, [R19+URZ+-0x8], R18 ;  /* 0xfffff812130075a7 */ /* 0x000066000800017f */
[----:B-1----:R-:W-:Y:S05]  /*9010*/  @!P0 NANOSLEEP.SYNCS 0x989680 ;  /* 0x009896800000895d */ /* 0x002fea0003900000 */
[----:B------:R-:W1:Y:S02]  /*9020*/  @!P0 SYNCS.PHASECHK.TRANS64 P0, [R19+URZ+-0x8], R18 ;  /* 0xfffff812130085a7 */ /* 0x000e64000800007f */
[----:B-1----:R-:W-:Y:S05]  /*9030*/  @!P0 BRA `(.L_x_19) ;  /* 0xfffffffc00ec8947 */ /* 0x002fea000383ffff */
[----:B------:R-:W-:Y:S05]  /*9040*/  BRA `(.L_x_194) ;  /* 0xffffff8400887947 */ /* 0x000fea000383ffff */
.L_x_24:
[----:B-1----:R-:W-:-:S04]  /*9050*/  IMAD.U32 R19, RZ, RZ, UR6 ;  /* 0x00000006ff137e24 */ /* 0x002fc8000f8e00ff */
[----:B------:R1:W4:Y:S03]  /*9060*/  SYNCS.PHASECHK.TRANS64.TRYWAIT P0, [R19+URZ], R18 ;  /* 0x00000012130075a7 */ /* 0x000326000800017f */
[----:B----4-:R-:W-:Y:S05]  /*9070*/  @!P0 NANOSLEEP.SYNCS 0x989680 ;  /* 0x009896800000895d */ /* 0x010fea0003900000 */
[----:B------:R-:W4:Y:S02]  /*9080*/  @!P0 SYNCS.PHASECHK.TRANS64 P0, [R19+URZ], R18 ;  /* 0x00000012130085a7 */ /* 0x000f24000800007f */
[----:B----4-:R-:W-:Y:S05]  /*9090*/  @!P0 BRA `(.L_x_24) ;  /* 0xfffffffc00ec8947 */ /* 0x010fea000383ffff */
[----:B------:R-:W-:Y:S05]  /*90a0*/  BRA `(.L_x_23) ;  /* 0xffffff8800b47947 */ /* 0x000fea000383ffff */
.L_x_30:
[----:B-1----:R-:W-:-:S04]  /*90b0*/  IMAD.U32 R21, RZ, RZ, UR9 ;  /* 0x00000009ff157e24 */ /* 0x002fc8000f8e00ff */
[----:B------:R1:W4:Y:S03]  /*90c0*/  SYNCS.PHASECHK.TRANS64.TRYWAIT P0, [R21+URZ], R20 ;  /* 0x00000014150075a7 */ /* 0x000326000800017f */
[----:B----4-:R-:W-:Y:S05]  /*90d0*/  @!P0 NANOSLEEP.SYNCS 0x989680 ;  /* 0x009896800000895d */ /* 0x010fea0003900000 */
[----:B------:R-:W4:Y:S02]  /*90e0*/  @!P0 SYNCS.PHASECHK.TRANS64 P0, [R21+URZ], R20 ;  /* 0x00000014150085a7 */ /* 0x000f24000800007f */
[----:B----4-:R-:W-:Y:S05]  /*90f0*/  @!P0 BRA `(.L_x_30) ;  /* 0xfffffffc00ec8947 */ /* 0x010fea000383ffff */
[----:B------:R-:W-:Y:S05]  /*9100*/  BRA `(.L_x_29) ;  /* 0xffffff9000d87947 */ /* 0x000fea000383ffff */
.L_x_38:
[----:B0-----:R-:W-:-:S04]  /*9110*/  IMAD.U32 R19, RZ, RZ, UR15 ;  /* 0x0000000fff137e24 */ /* 0x001fc8000f8e00ff */
[----:B------:R0:W1:Y:S03]  /*9120*/  SYNCS.PHASECHK.TRANS64.TRYWAIT P0, [R19+URZ+0x8], R18 ;  /* 0x00000812130075a7 */ /* 0x000066000800017f */
[----:B-1----:R-:W-:Y:S05]  /*9130*/  @!P0 NANOSLEEP.SYNCS 0x989680 ;  /* 0x009896800000895d */ /* 0x002fea0003900000 */
[----:B------:R-:W1:Y:S02]  /*9140*/  @!P0 SYNCS.PHASECHK.TRANS64 P0, [R19+URZ+0x8], R18 ;  /* 0x00000812130085a7 */ /* 0x000e64000800007f */
[----:B-1----:R-:W-:Y:S05]  /*9150*/  @!P0 BRA `(.L_x_38) ;  /* 0xfffffffc00ec8947 */ /* 0x002fea000383ffff */
[----:B------:R-:W-:Y:S05]  /*9160*/  BRA `(.L_x_195) ;  /* 0xffffffa000307947 */ /* 0x000fea000383ffff */
.L_x_175:
[----:B------:R-:W-:Y:S01]  /*9170*/  BSSY B1, `(.L_x_196) ;  /* 0x0000006000017945 */ /* 0x000fe20003800000 */
[----:B------:R-:W-:-:S07]  /*9180*/  IMAD.MOV.U32 R10, RZ, RZ, -0x1 ;  /* 0xffffffffff0a7424 */ /* 0x000fce00078e00ff */
[----:B------:R-:W-:Y:S05]  /*9190*/  WARPSYNC.COLLECTIVE R10, `(.L_x_197) ;  /* 0x000000000a0c7348 */ /* 0x000fea0003c00000 */
[----:B------:R-:W-:Y:S02]  /*91a0*/  ELECT P1, UR62, PT ;  /* 0x00000000003e782f */ /* 0x000fe40003820000 */
[----:B------:R-:W-:Y:S01]  /*91b0*/  MOV R10, UR62 ;  /* 0x0000003e000a7c02 */ /* 0x000fe20008000f00 */
[----:B------:R-:W-:Y:S10]  /*91c0*/  ENDCOLLECTIVE ;  /* 0x000000000000791b */ /* 0x000ff40003800000 */
.L_x_197:
[----:B------:R-:W-:Y:S05]  /*91d0*/  BSYNC B1 ;  /* 0x0000000000017941 */ /* 0x000fea0003800000 */
.L_x_196:
[----:B------:R-:W-:Y:S05]  /*91e0*/  BRA `(.L_x_198) ;  /* 0xfffffff000247947 */ /* 0x000fea000383ffff */
.L_x_178:
[----:B-1----:R1:W2:Y:S02]  /*91f0*/  SYNCS.PHASECHK.TRANS64.TRYWAIT P1, [R21+URZ+0x18], R10 ;  /* 0x0000180a150075a7 */ /* 0x0022a4000802017f */
[----:B--2---:R-:W-:Y:S05]  /*9200*/  @!P1 NANOSLEEP.SYNCS 0x989680 ;  /* 0x009896800000995d */ /* 0x004fea0003900000 */
[----:B------:R-:W2:Y:S02]  /*9210*/  @!P1 SYNCS.PHASECHK.TRANS64 P1, [R21+URZ+0x18], R10 ;  /* 0x0000180a150095a7 */ /* 0x000ea4000802007f */
[----:B--2---:R-:W-:Y:S05]  /*9220*/  @!P1 BRA `(.L_x_178) ;  /* 0xfffffffc00f09947 */ /* 0x004fea000383ffff */
[----:B------:R-:W-:Y:S05]  /*9230*/  BRA `(.L_x_199) ;  /* 0xfffffff000587947 */ /* 0x000fea000383ffff */
.L_x_187:
[----:B------:R-:W-:Y:S01]  /*9240*/  BSSY B0, `(.L_x_200) ;  /* 0x0000006000007945 */ /* 0x000fe20003800000 */
[----:B------:R-:W-:-:S07]  /*9250*/  IMAD.MOV.U32 R10, RZ, RZ, -0x1 ;  /* 0xffffffffff0a7424 */ /* 0x000fce00078e00ff */
[----:B------:R-:W-:Y:S05]  /*9260*/  WARPSYNC.COLLECTIVE R10, `(.L_x_201) ;  /* 0x000000000a0c7348 */ /* 0x000fea0003c00000 */
[----:B------:R-:W-:Y:S02]  /*9270*/  ELECT P1, UR62, PT ;  /* 0x00000000003e782f */ /* 0x000fe40003820000 */
[----:B------:R-:W-:Y:S01]  /*9280*/  MOV R10, UR62 ;  /* 0x0000003e000a7c02 */ /* 0x000fe20008000f00 */
[----:B------:R-:W-:Y:S10]  /*9290*/  ENDCOLLECTIVE ;  /* 0x000000000000791b */ /* 0x000ff40003800000 */
.L_x_201:
[----:B------:R-:W-:Y:S05]  /*92a0*/  BSYNC B0 ;  /* 0x0000000000007941 */ /* 0x000fea0003800000 */
.L_x_200:
[----:B------:R-:W-:Y:S01]  /*92b0*/  PLOP3.LUT P0, PT, P1, PT, PT, 0x80, 0x0 ;  /* 0x000000000000781c */ /* 0x000fe20000f0f070 */
[----:B------:R-:W-:-:S12]  /*92c0*/  BRA `(.L_x_202) ;  /* 0xfffffff800b87947 */ /* 0x000fd8000383ffff */
.L_x_191:
[----:B0-----:R0:W1:Y:S02]  /*92d0*/  SYNCS.PHASECHK.TRANS64.TRYWAIT P0, [R7+URZ], R2 ;  /* 0x00000002070075a7 */ /* 0x001064000800017f */
[----:B-1----:R-:W-:Y:S05]  /*92e0*/  @!P0 NANOSLEEP.SYNCS 0x989680 ;  /* 0x009896800000895d */ /* 0x002fea0003900000 */
[----:B------:R-:W1:Y:S02]  /*92f0*/  @!P0 SYNCS.PHASECHK.TRANS64 P0, [R7+URZ], R2 ;  /* 0x00000002070085a7 */ /* 0x000e64000800007f */
[----:B-1----:R-:W-:Y:S05]  /*9300*/  @!P0 BRA `(.L_x_191) ;  /* 0xfffffffc00f08947 */ /* 0x002fea000383ffff */
[----:B------:R-:W-:Y:S05]  /*9310*/  BRA `(.L_x_203) ;  /* 0xfffffff800f87947 */ /* 0x000fea000383ffff */
.L_x_192:
[----:B0-----:R0:W1:Y:S02]  /*9320*/  SYNCS.PHASECHK.TRANS64.TRYWAIT P0, [R6+URZ], R5 ;  /* 0x00000005060075a7 */ /* 0x001064000800017f */
[----:B-1----:R-:W-:Y:S05]  /*9330*/  @!P0 NANOSLEEP.SYNCS 0x989680 ;  /* 0x009896800000895d */ /* 0x002fea0003900000 */
[----:B------:R-:W1:Y:S02]  /*9340*/  @!P0 SYNCS.PHASECHK.TRANS64 P0, [R6+URZ], R5 ;  /* 0x00000005060085a7 */ /* 0x000e64000800007f */
[----:B-1----:R-:W-:Y:S05]  /*9350*/  @!P0 BRA `(.L_x_192) ;  /* 0xfffffffc00f08947 */ /* 0x002fea000383ffff */
[----:B------:R-:W-:Y:S05]  /*9360*/  BRA `(.L_x_204) ;  /* 0xfffffffc00007947 */ /* 0x000fea000383ffff */
.L_x_205:
[----:B------:R-:W-:-:S00]  /*9370*/  BRA `(.L_x_205) ;  /* 0xfffffffc00fc7947 */ /* 0x000fc0000383ffff */
[----:B------:R-:W-:-:S00]  /*9380*/  NOP ;  /* 0x0000000000007918 */ /* 0x000fc00000000000 */
[----:B------:R-:W-:-:S00]  /*9390*/  NOP ;  /* 0x0000000000007918 */ /* 0x000fc00000000000 */
[----:B------:R-:W-:-:S00]  /*93a0*/  NOP ;  /* 0x0000000000007918 */ /* 0x000fc00000000000 */
[----:B------:R-:W-:-:S00]  /*93b0*/  NOP ;  /* 0x0000000000007918 */ /* 0x000fc00000000000 */
[----:B------:R-:W-:-:S00]  /*93c0*/  NOP ;  /* 0x0000000000007918 */ /* 0x000fc00000000000 */
[----:B------:R-:W-:-:S00]  /*93d0*/  NOP ;  /* 0x0000000000007918 */ /* 0x000fc00000000000 */
[----:B------:R-:W-:-:S00]  /*93e0*/  NOP ;  /* 0x0000000000007918 */ /* 0x000fc00000000000 */
[----:B------:R-:W-:-:S00]  /*93f0*/  NOP ;  /* 0x0000000000007918 */ /* 0x000fc00000000000 */
.L_x_206:


//--------------------- .nv.shared._ZN7cutlass13device_kernelINS_4gemm6kernel13GemmUniversalIN4cute5tupleIJiiiiEEENS1_10collective13CollectiveMmaINS1_37MainloopSm90TmaGmmaWarpSpecializedFP8ILi3ENS5_IJNS4_1CILi2EEENSA_ILi1EEESC_EEENS1_32KernelTmaWarpSpecializedPingpongEEENS5_IJNSA_ILi64EEENSA_ILi128EEENSA_ILi32EEEEEENS_12float_e4m3_tENS5_IJlSC_lEEESK_SL_NS4_8TiledMMAINS4_8MMA_AtomIJNS4_4SM904GMMA31MMA_64x128x32_F32E4M3E4M3_SS_TNILNSP_7ScaleInE1ELSR_1EEEEEENS4_6LayoutINS5_IJSC_SC_SC_EEENS5_IJNSA_ILi0EEESW_SW_EEEEENS5_IJNS4_10UnderscoreESZ_SZ_EEEEENS4_13SM90_TMA_LOADENS4_14ComposedLayoutINS4_7SwizzleILi1ELi4ELi3EEENS4_18smem_ptr_flag_bitsILi8EEENSU_INS5_IJNSA_ILi8EEESI_EEENS5_IJSI_SC_EEEEEEEvNS4_8identityENS4_23SM90_TMA_LOAD_MULTICASTES1C_vS1D_EENS_8epilogue10collective6detail29Sm90TmaWarpSpecializedAdapterINS1H_15DefaultEpilogueISK_SL_SL_NS1G_6thread17LinearCombinationISK_Li1EffLNS1L_9ScaleType4KindE0ELNS_15FloatRoundStyleE2ESK_EENS1_15EpilogueDefaultEEEEEvvEEEEvNT_6ParamsE --------------------------
	.section	.nv.shared._ZN7cutlass13device_kernelINS_4gemm6kernel13GemmUniversalIN4cute5tupleIJiiiiEEENS1_10collective13CollectiveMmaINS1_37MainloopSm90TmaGmmaWarpSpecializedFP8ILi3ENS5_IJNS4_1CILi2EEENSA_ILi1EEESC_EEENS1_32KernelTmaWarpSpecializedPingpongEEENS5_IJNSA_ILi64EEENSA_ILi128EEENSA_ILi32EEEEEENS_12float_e4m3_tENS5_IJlSC_lEEESK_SL_NS4_8TiledMMAINS4_8MMA_AtomIJNS4_4SM904GMMA31MMA_64x128x32_F32E4M3E4M3_SS_TNILNSP_7ScaleInE1ELSR_1EEEEEENS4_6LayoutINS5_IJSC_SC_SC_EEENS5_IJNSA_ILi0EEESW_SW_EEEEENS5_IJNS4_10UnderscoreESZ_SZ_EEEEENS4_13SM90_TMA_LOADENS4_14ComposedLayoutINS4_7SwizzleILi1ELi4ELi3EEENS4_18smem_ptr_flag_bitsILi8EEENSU_INS5_IJNSA_ILi8EEESI_EEENS5_IJSI_SC_EEEEEEEvNS4_8identityENS4_23SM90_TMA_LOAD_MULTICASTES1C_vS1D_EENS_8epilogue10collective6detail29Sm90TmaWarpSpecializedAdapterINS1H_15DefaultEpilogueISK_SL_SL_NS1G_6thread17LinearCombinationISK_Li1EffLNS1L_9ScaleType4KindE0ELNS_15FloatRoundStyleE2ESK_EENS1_15EpilogueDefaultEEEEEvvEEEEvNT_6ParamsE,"aw",@nobits
	.sectionflags	@""
	.align	16
	.zero		1024


//--------------------- .nv.shared.reserved.0     --------------------------
	.section	.nv.shared.reserved.0,"aw",@nobits
	.weak		__nv_reservedSMEM_offset_0_alias
	.size		__nv_reservedSMEM_offset_0_alias, 0, 0
	.other		__nv_reservedSMEM_offset_0_alias,@"STO_CUDA_RESERVED_SHARED STV_DEFAULT"
__nv_reservedSMEM_offset_0_alias:
	.zero		0


//--------------------- .nv.global                --------------------------
	.section	.nv.global,"aw",@nobits
.nv.global:
	.type		_ZN39_INTERNAL_91b03068_4_k_cu_cfb4b00b_35114cute1_E,@object
	.size		_ZN39_INTERNAL_91b03068_4_k_cu_cfb4b00b_35114cute1_E,(_ZN39_INTERNAL_91b03068_4_k_cu_cfb4b00b_35114cuda3std3__45__cpo6cbeginE - _ZN39_INTERNAL_91b03068_4_k_cu_cfb4b00b_35114cute1_E)
_ZN39_INTERNAL_91b03068_4_k_cu_cfb4b00b_35114cute1_E:
	.zero		1
	.type		_ZN39_INTERNAL_91b03068_4_k_cu_cfb4b00b_35114cuda3std3__45__cpo6cbeginE,@object
	.size		_ZN39_INTERNAL_91b03068_4_k_cu_cfb4b00b_35114cuda3std3__45__cpo6cbeginE,(_ZN39_INTERNAL_91b03068_4_k_cu_cfb4b00b_35114cuda3std3__48in_placeE - _ZN39_INTERNAL_91b03068_4_k_cu_cfb4b00b_35114cuda3std3__45__cpo6cbeginE)
_ZN39_INTERNAL_91b03068_4_k_cu_cfb4b00b_35114cuda3std3__45__cpo6cbeginE:
	.zero		1
	.type		_ZN39_INTERNAL_91b03068_4_k_cu_cfb4b00b_35114cuda3std3__48in_placeE,@object
	.size		_ZN39_INTERNAL_91b03068_4_k_cu_cfb4b00b_35114cuda3std3__48in_placeE,(_ZN39_INTERNAL_91b03068_4_k_cu_cfb4b00b_35114cuda3std6ranges3__45__cpo9iter_moveE - _ZN39_INTERNAL_91b03068_4_k_cu_cfb4b00b_35114cuda3std3__48in_placeE)
_ZN39_INTERNAL_91b03068_4_k_cu_cfb4b00b_35114cuda3std3__48in_placeE:
	.zero		1
	.type		_ZN39_INTERNAL_91b03068_4_k_cu_cfb4b00b_35114cuda3std6ranges3__45__cpo9iter_moveE,@object
	.size		_ZN39_INTERNAL_91b03068_4_k_cu_cfb4b00b_35114cuda3std6ranges3__45__cpo9iter_moveE,(_ZN39_INTERNAL_91b03068_4_k_cu_cfb4b00b_35114cuda3std3__45__cpo5beginE - _ZN39_INTERNAL_91b03068_4_k_cu_cfb4b00b_35114cuda3std6ranges3__45__cpo9iter_moveE)
_ZN39_INTERNAL_91b03068_4_k_cu_cfb4b00b_35114cuda3std6ranges3__45__cpo9iter_moveE:
	.zero		1
	.type		_ZN39_INTERNAL_91b03068_4_k_cu_cfb4b00b_35114cuda3std3__45__cpo5beginE,@object
	.size		_ZN39_INTERNAL_91b03068_4_k_cu_cfb4b00b_35114cuda3std3__45__cpo5beginE,(_ZN39_INTERNAL_91b03068_4_k_cu_cfb4b00b_35114cuda3std3__441_GLOBAL__N__91b03068_4_k_cu_cfb4b00b_35116ignoreE - _ZN39_INTERNAL_91b03068_4_k_cu_cfb4b00b_35114cuda3std3__45__cpo5beginE)
_ZN39_INTERNAL_91b03068_4_k_cu_cfb4b00b_35114cuda3std3__45__cpo5beginE:
	.zero		1
	.type		_ZN39_INTERNAL_91b03068_4_k_cu_cfb4b00b_35114cuda3std3__441_GLOBAL__N__91b03068_4_k_cu_cfb4b00b_35116ignoreE,@object
	.size		_ZN39_INTERNAL_91b03068_4_k_cu_cfb4b00b_35114cuda3std3__441_GLOBAL__N__91b03068_4_k_cu_cfb4b00b_35116ignoreE,(_ZN39_INTERNAL_91b03068_4_k_cu_cfb4b00b_35114cute7productE - _ZN39_INTERNAL_91b03068_4_k_cu_cfb4b00b_35114cuda3std3__441_GLOBAL__N__91b03068_4_k_cu_cfb4b00b_35116ignoreE)
_ZN39_INTERNAL_91b03068_4_k_cu_cfb4b00b_35114cuda3std3__441_GLOBAL__N__91b03068_4_k_cu_cfb4b00b_35116ignoreE:
	.zero		1
	.type		_ZN39_INTERNAL_91b03068_4_k_cu_cfb4b00b_35114cute7productE,@object
	.size		_ZN39_INTERNAL_91b03068_4_k_cu_cfb4b00b_35114cute7productE,(_ZN39_INTERNAL_91b03068_4_k_cu_cfb4b00b_35114cuda3std3__45__cpo3endE - _ZN39_INTERNAL_91b03068_4_k_cu_cfb4b00b_35114cute7productE)
_ZN39_INTERNAL_91b03068_4_k_cu_cfb4b00b_35114cute7productE:
	.zero		1
	.type		_ZN39_INTERNAL_91b03068_4_k_cu_cfb4b00b_35114cuda3std3__45__cpo3endE,@object
	.size		_ZN39_INTERNAL_91b03068_4_k_cu_cfb4b00b_35114cuda3std3__45__cpo3endE,(_ZN39_INTERNAL_91b03068_4_k_cu_cfb4b00b_35114cuda3std3__419piecewise_constructE - _ZN39_INTERNAL_91b03068_4_k_cu_cfb4b00b_35114cuda3std3__45__cpo3endE)
_ZN39_INTERNAL_91b03068_4_k_cu_cfb4b00b_35114cuda3std3__45__cpo3endE:
	.zero		1
	.type		_ZN39_INTERNAL_91b03068_4_k_cu_cfb4b00b_35114cuda3std3__419piecewise_constructE,@object
	.size		_ZN39_INTERNAL_91b03068_4_k_cu_cfb4b00b_35114cuda3std3__419piecewise_constructE,(_ZN39_INTERNAL_91b03068_4_k_cu_cfb4b00b_35114cuda3std3__45__cpo4cendE - _ZN39_INTERNAL_91b03068_4_k_cu_cfb4b00b_35114cuda3std3__419piecewise_constructE)
_ZN39_INTERNAL_91b03068_4_k_cu_cfb4b00b_35114cuda3std3__419piecewise_constructE:
	.zero		1
	.type		_ZN39_INTERNAL_91b03068_4_k_cu_cfb4b00b_35114cuda3std3__45__cpo4cendE,@object
	.size		_ZN39_INTERNAL_91b03068_4_k_cu_cfb4b00b_35114cuda3std3__45__cpo4cendE,(_ZN39_INTERNAL_91b03068_4_k_cu_cfb4b00b_35114cuda3std6ranges3__45__cpo4swapE - _ZN39_INTERNAL_91b03068_4_k_cu_cfb4b00b_35114cuda3std3__45__cpo4cendE)
_ZN39_INTERNAL_91b03068_4_k_cu_cfb4b00b_35114cuda3std3__45__cpo4cendE:
	.zero		1
	.type		_ZN39_INTERNAL_91b03068_4_k_cu_cfb4b00b_35114cuda3std6ranges3__45__cpo4swapE,@object
	.size		_ZN39_INTERNAL_91b03068_4_k_cu_cfb4b00b_35114cuda3std6ranges3__45__cpo4swapE,(.L_7 - _ZN39_INTERNAL_91b03068_4_k_cu_cfb4b00b_35114cuda3std6ranges3__45__cpo4swapE)
_ZN39_INTERNAL_91b03068_4_k_cu_cfb4b00b_35114cuda3std6ranges3__45__cpo4swapE:
	.zero		1
.L_7:


//--------------------- .nv.constant0._ZN7cutlass13device_kernelINS_4gemm6kernel13GemmUniversalIN4cute5tupleIJiiiiEEENS1_10collective13CollectiveMmaINS1_37MainloopSm90TmaGmmaWarpSpecializedFP8ILi3ENS5_IJNS4_1CILi2EEENSA_ILi1EEESC_EEENS1_32KernelTmaWarpSpecializedPingpongEEENS5_IJNSA_ILi64EEENSA_ILi128EEENSA_ILi32EEEEEENS_12float_e4m3_tENS5_IJlSC_lEEESK_SL_NS4_8TiledMMAINS4_8MMA_AtomIJNS4_4SM904GMMA31MMA_64x128x32_F32E4M3E4M3_SS_TNILNSP_7ScaleInE1ELSR_1EEEEEENS4_6LayoutINS5_IJSC_SC_SC_EEENS5_IJNSA_ILi0EEESW_SW_EEEEENS5_IJNS4_10UnderscoreESZ_SZ_EEEEENS4_13SM90_TMA_LOADENS4_14ComposedLayoutINS4_7SwizzleILi1ELi4ELi3EEENS4_18smem_ptr_flag_bitsILi8EEENSU_INS5_IJNSA_ILi8EEESI_EEENS5_IJSI_SC_EEEEEEEvNS4_8identityENS4_23SM90_TMA_LOAD_MULTICASTES1C_vS1D_EENS_8epilogue10collective6detail29Sm90TmaWarpSpecializedAdapterINS1H_15DefaultEpilogueISK_SL_SL_NS1G_6thread17LinearCombinationISK_Li1EffLNS1L_9ScaleType4KindE0ELNS_15FloatRoundStyleE2ESK_EENS1_15EpilogueDefaultEEEEEvvEEEEvNT_6ParamsE --------------------------
	.section	.nv.constant0._ZN7cutlass13device_kernelINS_4gemm6kernel13GemmUniversalIN4cute5tupleIJiiiiEEENS1_10collective13CollectiveMmaINS1_37MainloopSm90TmaGmmaWarpSpecializedFP8ILi3ENS5_IJNS4_1CILi2EEENSA_ILi1EEESC_EEENS1_32KernelTmaWarpSpecializedPingpongEEENS5_IJNSA_ILi64EEENSA_ILi128EEENSA_ILi32EEEEEENS_12float_e4m3_tENS5_IJlSC_lEEESK_SL_NS4_8TiledMMAINS4_8MMA_AtomIJNS4_4SM904GMMA31MMA_64x128x32_F32E4M3E4M3_SS_TNILNSP_7ScaleInE1ELSR_1EEEEEENS4_6LayoutINS5_IJSC_SC_SC_EEENS5_IJNSA_ILi0EEESW_SW_EEEEENS5_IJNS4_10UnderscoreESZ_SZ_EEEEENS4_13SM90_TMA_LOADENS4_14ComposedLayoutINS4_7SwizzleILi1ELi4ELi3EEENS4_18smem_ptr_flag_bitsILi8EEENSU_INS5_IJNSA_ILi8EEESI_EEENS5_IJSI_SC_EEEEEEEvNS4_8identityENS4_23SM90_TMA_LOAD_MULTICASTES1C_vS1D_EENS_8epilogue10collective6detail29Sm90TmaWarpSpecializedAdapterINS1H_15DefaultEpilogueISK_SL_SL_NS1G_6thread17LinearCombinationISK_Li1EffLNS1L_9ScaleType4KindE0ELNS_15FloatRoundStyleE2ESK_EENS1_15EpilogueDefaultEEEEEvvEEEEvNT_6ParamsE,"a",@progbits
	.sectionflags	@""
	.align	4
.nv.constant0._ZN7cutlass13device_kernelINS_4gemm6kernel13GemmUniversalIN4cute5tupleIJiiiiEEENS1_10collective13CollectiveMmaINS1_37MainloopSm90TmaGmmaWarpSpecializedFP8ILi3ENS5_IJNS4_1CILi2EEENSA_ILi1EEESC_EEENS1_32KernelTmaWarpSpecializedPingpongEEENS5_IJNSA_ILi64EEENSA_ILi128EEENSA_ILi32EEEEEENS_12float_e4m3_tENS5_IJlSC_lEEESK_SL_NS4_8TiledMMAINS4_8MMA_AtomIJNS4_4SM904GMMA31MMA_64x128x32_F32E4M3E4M3_SS_TNILNSP_7ScaleInE1ELSR_1EEEEEENS4_6LayoutINS5_IJSC_SC_SC_EEENS5_IJNSA_ILi0EEESW_SW_EEEEENS5_IJNS4_10UnderscoreESZ_SZ_EEEEENS4_13SM90_TMA_LOADENS4_14ComposedLayoutINS4_7SwizzleILi1ELi4ELi3EEENS4_18smem_ptr_flag_bitsILi8EEENSU_INS5_IJNSA_ILi8EEESI_EEENS5_IJSI_SC_EEEEEEEvNS4_8identityENS4_23SM90_TMA_LOAD_MULTICASTES1C_vS1D_EENS_8epilogue10collective6detail29Sm90TmaWarpSpecializedAdapterINS1H_15DefaultEpilogueISK_SL_SL_NS1G_6thread17LinearCombinationISK_Li1EffLNS1L_9ScaleType4KindE0ELNS_15FloatRoundStyleE2ESK_EENS1_15EpilogueDefaultEEEEEvvEEEEvNT_6ParamsE:
	.zero		1664


//--------------------- SYMBOLS --------------------------

	.type		.nv.reservedSmem.offset0,@object
	.size		.nv.reservedSmem.offset0,0x4
